	.target	sm_90a

	.elftype	@"ET_EXEC"


//--------------------- .note.nv.tkinfo           --------------------------
	.section	.note.nv.tkinfo,"",@"SHT_NOTE"
	.sectionflags	@"SHF_NOTE_NV_TKINFO"
	.tkinfo
        /*0018*/ 	.word	0x00000002
        /*0030*/ 	.string	""
        /*0030*/ 	.string	"ptxas"
        /*0030*/ 	.string	"Cuda compilation tools, release 13.0, V13.0.88"
        /*0030*/ 	.string	"Build cuda_13.0.r13.0/compiler.36424714_0"
        /*0030*/ 	.string	"-arch sm_90a -m 64 "



//--------------------- .note.nv.cuinfo           --------------------------
	.section	.note.nv.cuinfo,"",@"SHT_NOTE"
	.sectionflags	@"SHF_NOTE_NV_CUINFO"
        /*0018*/ 	.short	0x0002
        /*001a*/ 	.short	0x005a
        /*001c*/ 	.short	0x0082
	.zero		2


//--------------------- .nv.info                  --------------------------
	.section	.nv.info,"",@"SHT_CUDA_INFO"
	.align	4


	//----- nvinfo : EIATTR_REGCOUNT
	.align		4
        /*0000*/ 	.byte	0x04, 0x2f
        /*0002*/ 	.short	(.L_16 - .L_15)
	.align		4
.L_15:
        /*0004*/ 	.word	index@(_ZN7cutlass13device_kernelINS_4fmha6kernel28FmhaKernelTmaWarpSpecializedINS1_10collective30FmhaMainloopTmaWarpSpecializedINS_10bfloat16_tEffN4cute5tupleIJNS7_1CILi128EEENS9_ILi64EEESA_EEENS8_IJiNS9_ILi1EEENS8_IJiiEEEEEESF_SF_NS4_12CausalFusionEJEEENS4_15FmhaFwdEpilogueIS6_fNS8_IJSB_SA_SB_EEEEENS2_23IndividualTileSchedulerEJEEEEEvNT_6ParamsE)
        /*0008*/ 	.word	0x000000a8


	//----- nvinfo : EIATTR_FRAME_SIZE
	.align		4
.L_16:
        /*000c*/ 	.byte	0x04, 0x11
        /*000e*/ 	.short	(.L_18 - .L_17)
	.align		4
.L_17:
        /*0010*/ 	.word	index@($__internal_0_$__cuda_sm20_rcp_rn_f32_slowpath)
        /*0014*/ 	.word	0x00000000


	//----- nvinfo : EIATTR_FRAME_SIZE
	.align		4
.L_18:
        /*0018*/ 	.byte	0x04, 0x11
        /*001a*/ 	.short	(.L_20 - .L_19)
	.align		4
.L_19:
        /*001c*/ 	.word	index@(_ZN7cutlass13device_kernelINS_4fmha6kernel28FmhaKernelTmaWarpSpecializedINS1_10collective30FmhaMainloopTmaWarpSpecializedINS_10bfloat16_tEffN4cute5tupleIJNS7_1CILi128EEENS9_ILi64EEESA_EEENS8_IJiNS9_ILi1EEENS8_IJiiEEEEEESF_SF_NS4_12CausalFusionEJEEENS4_15FmhaFwdEpilogueIS6_fNS8_IJSB_SA_SB_EEEEENS2_23IndividualTileSchedulerEJEEEEEvNT_6ParamsE)
        /*0020*/ 	.word	0x00000000


	//----- nvinfo : EIATTR_MIN_STACK_SIZE
	.align		4
.L_20:
        /*0024*/ 	.byte	0x04, 0x12
        /*0026*/ 	.short	(.L_22 - .L_21)
	.align		4
.L_21:
        /*0028*/ 	.word	index@(_ZN7cutlass13device_kernelINS_4fmha6kernel28FmhaKernelTmaWarpSpecializedINS1_10collective30FmhaMainloopTmaWarpSpecializedINS_10bfloat16_tEffN4cute5tupleIJNS7_1CILi128EEENS9_ILi64EEESA_EEENS8_IJiNS9_ILi1EEENS8_IJiiEEEEEESF_SF_NS4_12CausalFusionEJEEENS4_15FmhaFwdEpilogueIS6_fNS8_IJSB_SA_SB_EEEEENS2_23IndividualTileSchedulerEJEEEEEvNT_6ParamsE)
        /*002c*/ 	.word	0x00000000
.L_22:


//--------------------- .nv.compat                --------------------------
	.section	.nv.compat,"",@"SHT_CUDA_COMPAT_INFO"
	.align	4
        /*0000*/ 	.byte	0x02, 0x09, 0x01, 0x00, 0x02, 0x02, 0x04, 0x00, 0x02, 0x05, 0x05, 0x00, 0x03, 0x07, 0x01, 0x01
        /*0010*/ 	.byte	0x02, 0x03, 0x01, 0x00, 0x02, 0x06, 0x01, 0x00, 0x04, 0x0b, 0x08, 0x00, 0x00, 0x00, 0x00, 0x00
        /*0020*/ 	.byte	0x00, 0x00, 0x00, 0x00


//--------------------- .nv.info._ZN7cutlass13device_kernelINS_4fmha6kernel28FmhaKernelTmaWarpSpecializedINS1_10collective30FmhaMainloopTmaWarpSpecializedINS_10bfloat16_tEffN4cute5tupleIJNS7_1CILi128EEENS9_ILi64EEESA_EEENS8_IJiNS9_ILi1EEENS8_IJiiEEEEEESF_SF_NS4_12CausalFusionEJEEENS4_15FmhaFwdEpilogueIS6_fNS8_IJSB_SA_SB_EEEEENS2_23IndividualTileSchedulerEJEEEEEvNT_6ParamsE --------------------------
	.section	.nv.info._ZN7cutlass13device_kernelINS_4fmha6kernel28FmhaKernelTmaWarpSpecializedINS1_10collective30FmhaMainloopTmaWarpSpecializedINS_10bfloat16_tEffN4cute5tupleIJNS7_1CILi128EEENS9_ILi64EEESA_EEENS8_IJiNS9_ILi1EEENS8_IJiiEEEEEESF_SF_NS4_12CausalFusionEJEEENS4_15FmhaFwdEpilogueIS6_fNS8_IJSB_SA_SB_EEEEENS2_23IndividualTileSchedulerEJEEEEEvNT_6ParamsE,"",@"SHT_CUDA_INFO"
	.sectionflags	@""
	.align	4


	//----- nvinfo : EIATTR_CUDA_API_VERSION
	.align		4
        /*0000*/ 	.byte	0x04, 0x37
        /*0002*/ 	.short	(.L_24 - .L_23)
.L_23:
        /*0004*/ 	.word	0x00000082


	//----- nvinfo : EIATTR_KPARAM_INFO
	.align		4
.L_24:
        /*0008*/ 	.byte	0x04, 0x17
        /*000a*/ 	.short	(.L_26 - .L_25)
.L_25:
        /*000c*/ 	.word	0x00000000
        /*0010*/ 	.short	0x0000
        /*0012*/ 	.short	0x0070
        /*0014*/ 	.byte	0x00, 0xf0, 0x01, 0x20


	//----- nvinfo : EIATTR_SPARSE_MMA_MASK
	.align		4
.L_26:
        /*0018*/ 	.byte	0x03, 0x50
        /*001a*/ 	.short	0x0000


	//----- nvinfo : EIATTR_MAXREG_COUNT
	.align		4
        /*001c*/ 	.byte	0x03, 0x1b
        /*001e*/ 	.short	0x00a8


	//----- nvinfo : EIATTR_NUM_BARRIERS
	.align		4
        /*0020*/ 	.byte	0x02, 0x4c
        /*0022*/ 	.byte	0x02
	.zero		1


	//----- nvinfo : EIATTR_EXTERNS
	.align		4
        /*0024*/ 	.byte	0x04, 0x0f
        /*0026*/ 	.short	(.L_28 - .L_27)


	//   ....[0]....
	.align		4
.L_27:
        /*0028*/ 	.word	index@(__assertfail)


	//----- nvinfo : EIATTR_MERCURY_ISA_VERSION
	.align		4
.L_28:
        /*002c*/ 	.byte	0x03, 0x5f
        /*002e*/ 	.short	0x0101


	//----- nvinfo : EIATTR_INT_WARP_WIDE_INSTR_OFFSETS
	.align		4
        /*0030*/ 	.byte	0x04, 0x31
        /*0032*/ 	.short	(.L_30 - .L_29)


	//   ....[0]....
.L_29:
        /*0034*/ 	.word	0x000006f0


	//   ....[1]....
        /*0038*/ 	.word	0x00000700


	//   ....[2]....
        /*003c*/ 	.word	0x00000710


	//   ....[3]....
        /*0040*/ 	.word	0x00000720


	//   ....[4]....
        /*0044*/ 	.word	0x00000790


	//----- nvinfo : EIATTR_COOP_GROUP_MASK_REGIDS
	.align		4
.L_30:
        /*0048*/ 	.byte	0x04, 0x29
        /*004a*/ 	.short	(.L_32 - .L_31)


	//   ....[0]....
.L_31:
        /*004c*/ 	.word	0xffffffff


	//   ....[1]....
        /*0050*/ 	.word	0xffffffff


	//   ....[2]....
        /*0054*/ 	.word	0xffffffff


	//   ....[3]....
        /*0058*/ 	.word	0xffffffff


	//   ....[4]....
        /*005c*/ 	.word	0xffffffff


	//   ....[5]....
        /*0060*/ 	.word	0xffffffff


	//   ....[6]....
        /*0064*/ 	.word	0xffffffff


	//   ....[7]....
        /*0068*/ 	.word	0xffffffff


	//   ....[8]....
        /*006c*/ 	.word	0xffffffff


	//   ....[9]....
        /*0070*/ 	.word	0xffffffff


	//   ....[10]....
        /*0074*/ 	.word	0xffffffff


	//   ....[11]....
        /*0078*/ 	.word	0xffffffff


	//   ....[12]....
        /*007c*/ 	.word	0xffffffff


	//   ....[13]....
        /*0080*/ 	.word	0xffffffff


	//   ....[14]....
        /*0084*/ 	.word	0xffffffff


	//   ....[15]....
        /*0088*/ 	.word	0xffffffff


	//   ....[16]....
        /*008c*/ 	.word	0xffffffff


	//   ....[17]....
        /*0090*/ 	.word	0xffffffff


	//   ....[18]....
        /*0094*/ 	.word	0xffffffff


	//   ....[19]....
        /*0098*/ 	.word	0xffffffff


	//   ....[20]....
        /*009c*/ 	.word	0xffffffff


	//   ....[21]....
        /*00a0*/ 	.word	0xffffffff


	//----- nvinfo : EIATTR_COOP_GROUP_INSTR_OFFSETS
	.align		4
.L_32:
        /*00a4*/ 	.byte	0x04, 0x28
        /*00a6*/ 	.short	(.L_34 - .L_33)


	//   ....[0]....
.L_33:
        /*00a8*/ 	.word	0x00000050


	//   ....[1]....
        /*00ac*/ 	.word	0x00000080


	//   ....[2]....
        /*00b0*/ 	.word	0x000001b0


	//   ....[3]....
        /*00b4*/ 	.word	0x00000370


	//   ....[4]....
        /*00b8*/ 	.word	0x00000530


	//   ....[5]....
        /*00bc*/ 	.word	0x00000690


	//   ....[6]....
        /*00c0*/ 	.word	0x00001930


	//   ....[7]....
        /*00c4*/ 	.word	0x00001960


	//   ....[8]....
        /*00c8*/ 	.word	0x00001cf0


	//   ....[9]....
        /*00cc*/ 	.word	0x00001dd0


	//   ....[10]....
        /*00d0*/ 	.word	0x00003000


	//   ....[11]....
        /*00d4*/ 	.word	0x00003030


	//   ....[12]....
        /*00d8*/ 	.word	0x000032c0


	//   ....[13]....
        /*00dc*/ 	.word	0x000033b0


	//   ....[14]....
        /*00e0*/ 	.word	0x00004f00


	//   ....[15]....
        /*00e4*/ 	.word	0x00005000


	//   ....[16]....
        /*00e8*/ 	.word	0x00005440


	//   ....[17]....
        /*00ec*/ 	.word	0x00005560


	//   ....[18]....
        /*00f0*/ 	.word	0x00006850


	//   ....[19]....
        /*00f4*/ 	.word	0x00006890


	//   ....[20]....
        /*00f8*/ 	.word	0x000068e0


	//   ....[21]....
        /*00fc*/ 	.word	0x000068f0


	//----- nvinfo : EIATTR_REG_RECONFIG
	.align		4
.L_34:
        /*0100*/ 	.byte	0x01, 0x54
	.zero		2


	//----- nvinfo : EIATTR_SYSCALL_OFFSETS
	.align		4
        /*0104*/ 	.byte	0x04, 0x46
        /*0106*/ 	.short	(.L_36 - .L_35)


	//   ....[0]....
.L_35:
        /*0108*/ 	.word	0x000074c0


	//   ....[1]....
        /*010c*/ 	.word	0x00007620


	//----- nvinfo : EIATTR_MBARRIER_INSTR_OFFSETS
	.align		4
.L_36:
        /*0110*/ 	.byte	0x04, 0x39
        /*0112*/ 	.short	(.L_38 - .L_37)


	//   ....[0]....
.L_37:
        /*0114*/ 	.word	0x00000320
        /*0118*/ 	.word	0x000000ff
        /*011c*/ 	.word	0x0001c050
        /*0120*/ 	.short	0x0100
        /*0122*/ 	.byte	0x06
	.zero		1


	//   ....[1]....
        /*0124*/ 	.word	0x00000330
        /*0128*/ 	.word	0x000000ff
        /*012c*/ 	.word	0x0001c060
        /*0130*/ 	.short	0x0100
        /*0132*/ 	.byte	0x06
	.zero		1


	//   ....[2]....
        /*0134*/ 	.word	0x00000340
        /*0138*/ 	.word	0x000000ff
        /*013c*/ 	.word	0x0001c058
        /*0140*/ 	.short	0x0100
        /*0142*/ 	.byte	0x06
	.zero		1


	//   ....[3]....
        /*0144*/ 	.word	0x00000350
        /*0148*/ 	.word	0x000000ff
        /*014c*/ 	.word	0x0001c068
        /*0150*/ 	.short	0x0100
        /*0152*/ 	.byte	0x06
	.zero		1


	//   ....[4]....
        /*0154*/ 	.word	0x00000480
        /*0158*/ 	.word	0x000000ff
        /*015c*/ 	.word	0x0001c000
        /*0160*/ 	.short	0x0100
        /*0162*/ 	.byte	0x06
	.zero		1


	//   ....[5]....
        /*0164*/ 	.word	0x00000490
        /*0168*/ 	.word	0x000000ff
        /*016c*/ 	.word	0x0001c028
        /*0170*/ 	.short	0x0100
        /*0172*/ 	.byte	0x06
	.zero		1


	//   ....[6]....
        /*0174*/ 	.word	0x000004a0
        /*0178*/ 	.word	0x000000ff
        /*017c*/ 	.word	0x0001c008
        /*0180*/ 	.short	0x0100
        /*0182*/ 	.byte	0x06
	.zero		1


	//   ....[7]....
        /*0184*/ 	.word	0x000004b0
        /*0188*/ 	.word	0x000000ff
        /*018c*/ 	.word	0x0001c030
        /*0190*/ 	.short	0x0100
        /*0192*/ 	.byte	0x06
	.zero		1


	//   ....[8]....
        /*0194*/ 	.word	0x000004c0
        /*0198*/ 	.word	0x000000ff
        /*019c*/ 	.word	0x0001c010
        /*01a0*/ 	.short	0x0100
        /*01a2*/ 	.byte	0x06
	.zero		1


	//   ....[9]....
        /*01a4*/ 	.word	0x000004d0
        /*01a8*/ 	.word	0x000000ff
        /*01ac*/ 	.word	0x0001c038
        /*01b0*/ 	.short	0x0100
        /*01b2*/ 	.byte	0x06
	.zero		1


	//   ....[10]....
        /*01b4*/ 	.word	0x000004e0
        /*01b8*/ 	.word	0x000000ff
        /*01bc*/ 	.word	0x0001c018
        /*01c0*/ 	.short	0x0100
        /*01c2*/ 	.byte	0x06
	.zero		1


	//   ....[11]....
        /*01c4*/ 	.word	0x000004f0
        /*01c8*/ 	.word	0x000000ff
        /*01cc*/ 	.word	0x0001c040
        /*01d0*/ 	.short	0x0100
        /*01d2*/ 	.byte	0x06
	.zero		1


	//   ....[12]....
        /*01d4*/ 	.word	0x00000500
        /*01d8*/ 	.word	0x000000ff
        /*01dc*/ 	.word	0x0001c020
        /*01e0*/ 	.short	0x0100
        /*01e2*/ 	.byte	0x06
	.zero		1


	//   ....[13]....
        /*01e4*/ 	.word	0x00000510
        /*01e8*/ 	.word	0x000000ff
        /*01ec*/ 	.word	0x0001c048
        /*01f0*/ 	.short	0x0100
        /*01f2*/ 	.byte	0x06
	.zero		1


	//   ....[14]....
        /*01f4*/ 	.word	0x00000640
        /*01f8*/ 	.word	0x000000ff
        /*01fc*/ 	.word	0x0001c070
        /*0200*/ 	.short	0x0100
        /*0202*/ 	.byte	0x06
	.zero		1


	//   ....[15]....
        /*0204*/ 	.word	0x00000650
        /*0208*/ 	.word	0x000000ff
        /*020c*/ 	.word	0x0001c080
        /*0210*/ 	.short	0x0100
        /*0212*/ 	.byte	0x06
	.zero		1


	//   ....[16]....
        /*0214*/ 	.word	0x00000660
        /*0218*/ 	.word	0x000000ff
        /*021c*/ 	.word	0x0001c078
        /*0220*/ 	.short	0x0100
        /*0222*/ 	.byte	0x06
	.zero		1


	//   ....[17]....
        /*0224*/ 	.word	0x00000670
        /*0228*/ 	.word	0x000000ff
        /*022c*/ 	.word	0x0001c088
        /*0230*/ 	.short	0x0100
        /*0232*/ 	.byte	0x06
	.zero		1


	//   ....[18]....
        /*0234*/ 	.word	0x000007b0
        /*0238*/ 	.word	0x000000ff
        /*023c*/ 	.word	0x0001c090
        /*0240*/ 	.short	0x0100
        /*0242*/ 	.byte	0x06
	.zero		1


	//   ....[19]....
        /*0244*/ 	.word	0x000007c0
        /*0248*/ 	.word	0x000000ff
        /*024c*/ 	.word	0x0001c098
        /*0250*/ 	.short	0x0100
        /*0252*/ 	.byte	0x06
	.zero		1


	//   ....[20]....
        /*0254*/ 	.word	0x000007d0
        /*0258*/ 	.word	0x000000ff
        /*025c*/ 	.word	0x0001c0a0
        /*0260*/ 	.short	0x0100
        /*0262*/ 	.byte	0x06
	.zero		1


	//   ....[21]....
        /*0264*/ 	.word	0x000007e0
        /*0268*/ 	.word	0x000000ff
        /*026c*/ 	.word	0x0001c0a8
        /*0270*/ 	.short	0x0100
        /*0272*/ 	.byte	0x06
	.zero		1


	//   ....[22]....
        /*0274*/ 	.word	0x000008e0
        /*0278*/ 	.word	0x000000ff
        /*027c*/ 	.word	0x0001c0c0
        /*0280*/ 	.short	0x0100
        /*0282*/ 	.byte	0x06
	.zero		1


	//   ....[23]....
        /*0284*/ 	.word	0x000008f0
        /*0288*/ 	.word	0x000000ff
        /*028c*/ 	.word	0x0001c0e0
        /*0290*/ 	.short	0x0100
        /*0292*/ 	.byte	0x06
	.zero		1


	//   ....[24]....
        /*0294*/ 	.word	0x00000900
        /*0298*/ 	.word	0x000000ff
        /*029c*/ 	.word	0x0001c0c8
        /*02a0*/ 	.short	0x0100
        /*02a2*/ 	.byte	0x06
	.zero		1


	//   ....[25]....
        /*02a4*/ 	.word	0x00000910
        /*02a8*/ 	.word	0x000000ff
        /*02ac*/ 	.word	0x0001c0e8
        /*02b0*/ 	.short	0x0100
        /*02b2*/ 	.byte	0x06
	.zero		1


	//   ....[26]....
        /*02b4*/ 	.word	0x00000920
        /*02b8*/ 	.word	0x000000ff
        /*02bc*/ 	.word	0x0001c0d0
        /*02c0*/ 	.short	0x0100
        /*02c2*/ 	.byte	0x06
	.zero		1


	//   ....[27]....
        /*02c4*/ 	.word	0x00000930
        /*02c8*/ 	.word	0x000000ff
        /*02cc*/ 	.word	0x0001c0f0
        /*02d0*/ 	.short	0x0100
        /*02d2*/ 	.byte	0x06
	.zero		1


	//   ....[28]....
        /*02d4*/ 	.word	0x00000940
        /*02d8*/ 	.word	0x000000ff
        /*02dc*/ 	.word	0x0001c0d8
        /*02e0*/ 	.short	0x0100
        /*02e2*/ 	.byte	0x06
	.zero		1


	//   ....[29]....
        /*02e4*/ 	.word	0x00000950
        /*02e8*/ 	.word	0x000000ff
        /*02ec*/ 	.word	0x0001c0f8
        /*02f0*/ 	.short	0x0100
        /*02f2*/ 	.byte	0x06
	.zero		1


	//   ....[30]....
        /*02f4*/ 	.word	0x00000ea0
        /*02f8*/ 	.word	0x000000ff
        /*02fc*/ 	.word	0x0001c050
        /*0300*/ 	.short	0x010a
        /*0302*/ 	.byte	0x08
	.zero		1


	//   ....[31]....
        /*0304*/ 	.word	0x00000f80
        /*0308*/ 	.word	0x000000ff
        /*030c*/ 	.word	0x0001c000
        /*0310*/ 	.short	0x010a
        /*0312*/ 	.byte	0x26
	.zero		1


	//   ....[32]....
        /*0314*/ 	.word	0x00000fd0
        /*0318*/ 	.word	0x000000ff
        /*031c*/ 	.word	0xfffffff8
        /*0320*/ 	.short	0x010a
        /*0322*/ 	.byte	0x04
	.zero		1


	//   ....[33]....
        /*0324*/ 	.word	0x000027c0
        /*0328*/ 	.word	0x00000014
        /*032c*/ 	.word	0x00000000
        /*0330*/ 	.short	0x0101
        /*0332*/ 	.byte	0x0b
	.zero		1


	//   ....[34]....
        /*0334*/ 	.word	0x00002830
        /*0338*/ 	.word	0x000000ff
        /*033c*/ 	.word	0x0001c008
        /*0340*/ 	.short	0x010a
        /*0342*/ 	.byte	0x26
	.zero		1


	//   ....[35]....
        /*0344*/ 	.word	0x00002a20
        /*0348*/ 	.word	0x000000ff
        /*034c*/ 	.word	0x00000000
        /*0350*/ 	.short	0x0101
        /*0352*/ 	.byte	0x0a
	.zero		1


	//   ....[36]....
        /*0354*/ 	.word	0x00002b80
        /*0358*/ 	.word	0x000000ff
        /*035c*/ 	.word	0x0001c000
        /*0360*/ 	.short	0x010a
        /*0362*/ 	.byte	0x0a
	.zero		1


	//   ....[37]....
        /*0364*/ 	.word	0x00003ed0
        /*0368*/ 	.word	0x000000ff
        /*036c*/ 	.word	0x0001c000
        /*0370*/ 	.short	0x010a
        /*0372*/ 	.byte	0x05
	.zero		1


	//   ....[38]....
        /*0374*/ 	.word	0x00004380
        /*0378*/ 	.word	0x000000ff
        /*037c*/ 	.word	0x0001c000
        /*0380*/ 	.short	0x010a
        /*0382*/ 	.byte	0x05
	.zero		1


	//   ....[39]....
        /*0384*/ 	.word	0x00004560
        /*0388*/ 	.word	0x000000ff
        /*038c*/ 	.word	0x00000000
        /*0390*/ 	.short	0x0101
        /*0392*/ 	.byte	0x05
	.zero		1


	//   ....[40]....
        /*0394*/ 	.word	0x00004610
        /*0398*/ 	.word	0x000000ff
        /*039c*/ 	.word	0x00000000
        /*03a0*/ 	.short	0x0101
        /*03a2*/ 	.byte	0x05
	.zero		1


	//   ....[41]....
        /*03a4*/ 	.word	0x000047c0
        /*03a8*/ 	.word	0x000000ff
        /*03ac*/ 	.word	0x0001c000
        /*03b0*/ 	.short	0x010a
        /*03b2*/ 	.byte	0x0a
	.zero		1


	//   ....[42]....
        /*03b4*/ 	.word	0x00005f80
        /*03b8*/ 	.word	0x000000ff
        /*03bc*/ 	.word	0x0001c000
        /*03c0*/ 	.short	0x010a
        /*03c2*/ 	.byte	0x05
	.zero		1


	//   ....[43]....
        /*03c4*/ 	.word	0x000064b0
        /*03c8*/ 	.word	0x000000ff
        /*03cc*/ 	.word	0x0001c000
        /*03d0*/ 	.short	0x010a
        /*03d2*/ 	.byte	0x05
	.zero		1


	//   ....[44]....
        /*03d4*/ 	.word	0x00006690
        /*03d8*/ 	.word	0x000000ff
        /*03dc*/ 	.word	0x00000000
        /*03e0*/ 	.short	0x0101
        /*03e2*/ 	.byte	0x05
	.zero		1


	//   ....[45]....
        /*03e4*/ 	.word	0x00006740
        /*03e8*/ 	.word	0x000000ff
        /*03ec*/ 	.word	0x00000000
        /*03f0*/ 	.short	0x0101
        /*03f2*/ 	.byte	0x05
	.zero		1


	//   ....[46]....
        /*03f4*/ 	.word	0x00006ee0
        /*03f8*/ 	.word	0x000000ff
        /*03fc*/ 	.word	0x00000008
        /*0400*/ 	.short	0x010a
        /*0402*/ 	.byte	0x04
	.zero		1


	//   ....[47]....
        /*0404*/ 	.word	0x00008480
        /*0408*/ 	.word	0x00000000
        /*040c*/ 	.word	0x0001c090
        /*0410*/ 	.short	0x0101
        /*0412*/ 	.byte	0x26
	.zero		1


	//   ....[48]....
        /*0414*/ 	.word	0x00008650
        /*0418*/ 	.word	0x00000004
        /*041c*/ 	.word	0x0001c060
        /*0420*/ 	.short	0x010a
        /*0422*/ 	.byte	0x3f
	.zero		1


	//   ....[49]....
        /*0424*/ 	.word	0x000088f0
        /*0428*/ 	.word	0x00000002
        /*042c*/ 	.word	0x0001c028
        /*0430*/ 	.short	0x010a
        /*0432*/ 	.byte	0x3f
	.zero		1


	//   ....[50]....
        /*0434*/ 	.word	0x00008ba0
        /*0438*/ 	.word	0x00000004
        /*043c*/ 	.word	0x0001c060
        /*0440*/ 	.short	0x010a
        /*0442*/ 	.byte	0x3f
	.zero		1


	//   ....[51]....
        /*0444*/ 	.word	0x00008e80
        /*0448*/ 	.word	0x00000003
        /*044c*/ 	.word	0x0001c028
        /*0450*/ 	.short	0x010a
        /*0452*/ 	.byte	0x3f
	.zero		1


	//   ....[52]....
        /*0454*/ 	.word	0x00009200
        /*0458*/ 	.word	0x00000007
        /*045c*/ 	.word	0x0001c028
        /*0460*/ 	.short	0x010a
        /*0462*/ 	.byte	0x3f
	.zero		1


	//   ....[53]....
        /*0464*/ 	.word	0x000094e0
        /*0468*/ 	.word	0x00000004
        /*046c*/ 	.word	0x0001c028
        /*0470*/ 	.short	0x010a
        /*0472*/ 	.byte	0x3f
	.zero		1


	//   ....[54]....
        /*0474*/ 	.word	0x000097b0
        /*0478*/ 	.word	0x00000007
        /*047c*/ 	.word	0x0001c050
        /*0480*/ 	.short	0x010a
        /*0482*/ 	.byte	0x3f
	.zero		1


	//   ....[55]....
        /*0484*/ 	.word	0x00009810
        /*0488*/ 	.word	0x00000002
        /*048c*/ 	.word	0x0001c000
        /*0490*/ 	.short	0x010a
        /*0492*/ 	.byte	0x3f
	.zero		1


	//   ....[56]....
        /*0494*/ 	.word	0x00009870
        /*0498*/ 	.word	0x00000007
        /*049c*/ 	.word	0xfffffff8
        /*04a0*/ 	.short	0x010a
        /*04a2*/ 	.byte	0x3f
	.zero		1


	//   ....[57]....
        /*04a4*/ 	.word	0x000098d0
        /*04a8*/ 	.word	0x0000000a
        /*04ac*/ 	.word	0x0001c008
        /*04b0*/ 	.short	0x010a
        /*04b2*/ 	.byte	0x3f
	.zero		1


	//   ....[58]....
        /*04b4*/ 	.word	0x00009930
        /*04b8*/ 	.word	0x00000004
        /*04bc*/ 	.word	0x0001c000
        /*04c0*/ 	.short	0x010a
        /*04c2*/ 	.byte	0x3f
	.zero		1


	//   ....[59]....
        /*04c4*/ 	.word	0x00009990
        /*04c8*/ 	.word	0x0000000a
        /*04cc*/ 	.word	0x0001c000
        /*04d0*/ 	.short	0x010a
        /*04d2*/ 	.byte	0x3f
	.zero		1


	//   ....[60]....
        /*04d4*/ 	.word	0x000099f0
        /*04d8*/ 	.word	0x00000004
        /*04dc*/ 	.word	0x0001c000
        /*04e0*/ 	.short	0x010a
        /*04e2*/ 	.byte	0x3f
	.zero		1


	//   ....[61]....
        /*04e4*/ 	.word	0x00009a50
        /*04e8*/ 	.word	0x0000000b
        /*04ec*/ 	.word	0x0001c000
        /*04f0*/ 	.short	0x010a
        /*04f2*/ 	.byte	0x3f
	.zero		1


	//   ....[62]....
        /*04f4*/ 	.word	0x00009ab0
        /*04f8*/ 	.word	0x00000003
        /*04fc*/ 	.word	0x00000008
        /*0500*/ 	.short	0x010a
        /*0502*/ 	.byte	0x3f
	.zero		1


	//   ....[63]....
        /*0504*/ 	.word	0x00009b00
        /*0508*/ 	.word	0x00000004
        /*050c*/ 	.word	0x0001c060
        /*0510*/ 	.short	0x010a
        /*0512*/ 	.byte	0x3f
	.zero		1


	//   ....[64]....
        /*0514*/ 	.word	0x00009b50
        /*0518*/ 	.word	0x00000002
        /*051c*/ 	.word	0x0001c028
        /*0520*/ 	.short	0x010a
        /*0522*/ 	.byte	0x3f
	.zero		1


	//   ....[65]....
        /*0524*/ 	.word	0x00009ba0
        /*0528*/ 	.word	0x00000004
        /*052c*/ 	.word	0x0001c060
        /*0530*/ 	.short	0x010a
        /*0532*/ 	.byte	0x3f
	.zero		1


	//   ....[66]....
        /*0534*/ 	.word	0x00009bf0
        /*0538*/ 	.word	0x00000003
        /*053c*/ 	.word	0x0001c028
        /*0540*/ 	.short	0x010a
        /*0542*/ 	.byte	0x3f
	.zero		1


	//   ....[67]....
        /*0544*/ 	.word	0x00009c40
        /*0548*/ 	.word	0x00000007
        /*054c*/ 	.word	0x0001c028
        /*0550*/ 	.short	0x010a
        /*0552*/ 	.byte	0x3f
	.zero		1


	//   ....[68]....
        /*0554*/ 	.word	0x00009c90
        /*0558*/ 	.word	0x00000004
        /*055c*/ 	.word	0x0001c028
        /*0560*/ 	.short	0x010a
        /*0562*/ 	.byte	0x3f
	.zero		1


	//----- nvinfo : EIATTR_NUM_MBARRIERS
	.align		4
.L_38:
        /*0564*/ 	.byte	0x03, 0x38
        /*0566*/ 	.short	0x001e


	//----- nvinfo : EIATTR_EXIT_INSTR_OFFSETS
	.align		4
        /*0568*/ 	.byte	0x04, 0x1c
        /*056a*/ 	.short	(.L_40 - .L_39)


	//   ....[0]....
.L_39:
        /*056c*/ 	.word	0x000009f0


	//   ....[1]....
        /*0570*/ 	.word	0x00008490


	//   ....[2]....
        /*0574*/ 	.word	0x000084d0


	//   ....[3]....
        /*0578*/ 	.word	0x00009100


	//   ....[4]....
        /*057c*/ 	.word	0x00009790


	//----- nvinfo : EIATTR_MAX_THREADS
	.align		4
.L_40:
        /*0580*/ 	.byte	0x04, 0x05
        /*0582*/ 	.short	(.L_42 - .L_41)
.L_41:
        /*0584*/ 	.word	0x00000180
        /*0588*/ 	.word	0x00000001
        /*058c*/ 	.word	0x00000001


	//----- nvinfo : EIATTR_CRS_STACK_SIZE
	.align		4
.L_42:
        /*0590*/ 	.byte	0x04, 0x1e
        /*0592*/ 	.short	(.L_44 - .L_43)
.L_43:
        /*0594*/ 	.word	0x00000000


	//----- nvinfo : EIATTR_CBANK_PARAM_SIZE
	.align		4
.L_44:
        /*0598*/ 	.byte	0x03, 0x19
        /*059a*/ 	.short	0x0870


	//----- nvinfo : EIATTR_PARAM_CBANK
	.align		4
        /*059c*/ 	.byte	0x04, 0x0a
        /*059e*/ 	.short	(.L_46 - .L_45)
	.align		4
.L_45:
        /*05a0*/ 	.word	index@(.nv.constant0._ZN7cutlass13device_kernelINS_4fmha6kernel28FmhaKernelTmaWarpSpecializedINS1_10collective30FmhaMainloopTmaWarpSpecializedINS_10bfloat16_tEffN4cute5tupleIJNS7_1CILi128EEENS9_ILi64EEESA_EEENS8_IJiNS9_ILi1EEENS8_IJiiEEEEEESF_SF_NS4_12CausalFusionEJEEENS4_15FmhaFwdEpilogueIS6_fNS8_IJSB_SA_SB_EEEEENS2_23IndividualTileSchedulerEJEEEEEvNT_6ParamsE)
        /*05a4*/ 	.short	0x0210
        /*05a6*/ 	.short	0x0870


	//----- nvinfo : EIATTR_SW_WAR
	.align		4
.L_46:
        /*05a8*/ 	.byte	0x04, 0x36
        /*05aa*/ 	.short	(.L_48 - .L_47)
.L_47:
        /*05ac*/ 	.word	0x00000008
.L_48:


//--------------------- .nv.callgraph             --------------------------
	.section	.nv.callgraph,"",@"SHT_CUDA_CALLGRAPH"
	.align	4
	.sectionentsize	8
	.align		4
        /*0000*/ 	.word	0x00000000
	.align		4
        /*0004*/ 	.word	0xffffffff
	.align		4
        /*0008*/ 	.word	index@(_ZN7cutlass13device_kernelINS_4fmha6kernel28FmhaKernelTmaWarpSpecializedINS1_10collective30FmhaMainloopTmaWarpSpecializedINS_10bfloat16_tEffN4cute5tupleIJNS7_1CILi128EEENS9_ILi64EEESA_EEENS8_IJiNS9_ILi1EEENS8_IJiiEEEEEESF_SF_NS4_12CausalFusionEJEEENS4_15FmhaFwdEpilogueIS6_fNS8_IJSB_SA_SB_EEEEENS2_23IndividualTileSchedulerEJEEEEEvNT_6ParamsE)
	.align		4
        /*000c*/ 	.word	index@(__assertfail)
	.align		4
        /*0010*/ 	.word	0x00000000
	.align		4
        /*0014*/ 	.word	0xfffffffe
	.align		4
        /*0018*/ 	.word	0x00000000
	.align		4
        /*001c*/ 	.word	0xfffffffd
	.align		4
        /*0020*/ 	.word	0x00000000
	.align		4
        /*0024*/ 	.word	0xfffffffc


//--------------------- .nv.constant4             --------------------------
	.section	.nv.constant4,"a",@progbits
	.align	8
	.align		8
.nv.constant4:
        /*0000*/ 	.dword	__assertfail
	.align		8
        /*0008*/ 	.dword	__unnamed_1
	.align		8
        /*0010*/ 	.dword	__unnamed_2
	.align		8
        /*0018*/ 	.dword	_ZN39_INTERNAL_29a5cba6_4_k_cu_dc7f0a85_34884cuda3std3__45__cpo5beginE
	.align		8
        /*0020*/ 	.dword	_ZN39_INTERNAL_29a5cba6_4_k_cu_dc7f0a85_34884cuda3std3__45__cpo3endE
	.align		8
        /*0028*/ 	.dword	_ZN39_INTERNAL_29a5cba6_4_k_cu_dc7f0a85_34884cuda3std3__45__cpo6cbeginE
	.align		8
        /*0030*/ 	.dword	_ZN39_INTERNAL_29a5cba6_4_k_cu_dc7f0a85_34884cuda3std3__45__cpo4cendE
	.align		8
        /*0038*/ 	.dword	_ZN39_INTERNAL_29a5cba6_4_k_cu_dc7f0a85_34884cuda3std3__441_GLOBAL__N__29a5cba6_4_k_cu_dc7f0a85_34886ignoreE
	.align		8
        /*0040*/ 	.dword	_ZN39_INTERNAL_29a5cba6_4_k_cu_dc7f0a85_34884cuda3std3__419piecewise_constructE
	.align		8
        /*0048*/ 	.dword	_ZN39_INTERNAL_29a5cba6_4_k_cu_dc7f0a85_34884cuda3std3__48in_placeE
	.align		8
        /*0050*/ 	.dword	_ZN39_INTERNAL_29a5cba6_4_k_cu_dc7f0a85_34884cuda3std6ranges3__45__cpo4swapE
	.align		8
        /*0058*/ 	.dword	_ZN39_INTERNAL_29a5cba6_4_k_cu_dc7f0a85_34884cuda3std6ranges3__45__cpo9iter_moveE
	.align		8
        /*0060*/ 	.dword	_ZN39_INTERNAL_29a5cba6_4_k_cu_dc7f0a85_34884cute7productE
	.align		8
        /*0068*/ 	.dword	_ZN39_INTERNAL_29a5cba6_4_k_cu_dc7f0a85_34884cute1_E
	.align		8
        /*0070*/ 	.dword	$str$24
	.align		8
        /*0078*/ 	.dword	$str$25


//--------------------- .text._ZN7cutlass13device_kernelINS_4fmha6kernel28FmhaKernelTmaWarpSpecializedINS1_10collective30FmhaMainloopTmaWarpSpecializedINS_10bfloat16_tEffN4cute5tupleIJNS7_1CILi128EEENS9_ILi64EEESA_EEENS8_IJiNS9_ILi1EEENS8_IJiiEEEEEESF_SF_NS4_12CausalFusionEJEEENS4_15FmhaFwdEpilogueIS6_fNS8_IJSB_SA_SB_EEEEENS2_23IndividualTileSchedulerEJEEEEEvNT_6ParamsE --------------------------
	.section	.text._ZN7cutlass13device_kernelINS_4fmha6kernel28FmhaKernelTmaWarpSpecializedINS1_10collective30FmhaMainloopTmaWarpSpecializedINS_10bfloat16_tEffN4cute5tupleIJNS7_1CILi128EEENS9_ILi64EEESA_EEENS8_IJiNS9_ILi1EEENS8_IJiiEEEEEESF_SF_NS4_12CausalFusionEJEEENS4_15FmhaFwdEpilogueIS6_fNS8_IJSB_SA_SB_EEEEENS2_23IndividualTileSchedulerEJEEEEEvNT_6ParamsE,"ax",@progbits
	.align	128
.text._ZN7cutlass13device_kernelINS_4fmha6kernel28FmhaKernelTmaWarpSpecializedINS1_10collective30FmhaMainloopTmaWarpSpecializedINS_10bfloat16_tEffN4cute5tupleIJNS7_1CILi128EEENS9_ILi64EEESA_EEENS8_IJiNS9_ILi1EEENS8_IJiiEEEEEESF_SF_NS4_12CausalFusionEJEEENS4_15FmhaFwdEpilogueIS6_fNS8_IJSB_SA_SB_EEEEENS2_23IndividualTileSchedulerEJEEEEEvNT_6ParamsE:
        .type           _ZN7cutlass13device_kernelINS_4fmha6kernel28FmhaKernelTmaWarpSpecializedINS1_10collective30FmhaMainloopTmaWarpSpecializedINS_10bfloat16_tEffN4cute5tupleIJNS7_1CILi128EEENS9_ILi64EEESA_EEENS8_IJiNS9_ILi1EEENS8_IJiiEEEEEESF_SF_NS4_12CausalFusionEJEEENS4_15FmhaFwdEpilogueIS6_fNS8_IJSB_SA_SB_EEEEENS2_23IndividualTileSchedulerEJEEEEEvNT_6ParamsE,@function
        .size           _ZN7cutlass13device_kernelINS_4fmha6kernel28FmhaKernelTmaWarpSpecializedINS1_10collective30FmhaMainloopTmaWarpSpecializedINS_10bfloat16_tEffN4cute5tupleIJNS7_1CILi128EEENS9_ILi64EEESA_EEENS8_IJiNS9_ILi1EEENS8_IJiiEEEEEESF_SF_NS4_12CausalFusionEJEEENS4_15FmhaFwdEpilogueIS6_fNS8_IJSB_SA_SB_EEEEENS2_23IndividualTileSchedulerEJEEEEEvNT_6ParamsE,(.L_x_123 - _ZN7cutlass13device_kernelINS_4fmha6kernel28FmhaKernelTmaWarpSpecializedINS1_10collective30FmhaMainloopTmaWarpSpecializedINS_10bfloat16_tEffN4cute5tupleIJNS7_1CILi128EEENS9_ILi64EEESA_EEENS8_IJiNS9_ILi1EEENS8_IJiiEEEEEESF_SF_NS4_12CausalFusionEJEEENS4_15FmhaFwdEpilogueIS6_fNS8_IJSB_SA_SB_EEEEENS2_23IndividualTileSchedulerEJEEEEEvNT_6ParamsE)
        .other          _ZN7cutlass13device_kernelINS_4fmha6kernel28FmhaKernelTmaWarpSpecializedINS1_10collective30FmhaMainloopTmaWarpSpecializedINS_10bfloat16_tEffN4cute5tupleIJNS7_1CILi128EEENS9_ILi64EEESA_EEENS8_IJiNS9_ILi1EEENS8_IJiiEEEEEESF_SF_NS4_12CausalFusionEJEEENS4_15FmhaFwdEpilogueIS6_fNS8_IJSB_SA_SB_EEEEENS2_23IndividualTileSchedulerEJEEEEEvNT_6ParamsE,@"STO_CUDA_ENTRY STV_DEFAULT"
_ZN7cutlass13device_kernelINS_4fmha6kernel28FmhaKernelTmaWarpSpecializedINS1_10collective30FmhaMainloopTmaWarpSpecializedINS_10bfloat16_tEffN4cute5tupleIJNS7_1CILi128EEENS9_ILi64EEESA_EEENS8_IJiNS9_ILi1EEENS8_IJiiEEEEEESF_SF_NS4_12CausalFusionEJEEENS4_15FmhaFwdEpilogueIS6_fNS8_IJSB_SA_SB_EEEEENS2_23IndividualTileSchedulerEJEEEEEvNT_6ParamsE:
[----:B------:R-:W1:Y:S01]  /*0000*/  LDC R1, c[0x0][0x28] ;  /* 0x00000a00ff017b82 */ /* 0x000e620000000800 */
[----:B------:R-:W2:Y:S01]  /*0010*/  S2R R0, SR_TID.X ;  /* 0x0000000000007919 */ /* 0x000ea20000002100 */
[----:B------:R-:W-:Y:S01]  /*0020*/  ELECT P1, URZ, PT ;  /* 0x00000000003f782f */ /* 0x000fe20003820000 */
[----:B------:R-:W-:Y:S01]  /*0030*/  BSSY B0, `(.L_x_0) ;  /* 0x0000017000007945 */ /* 0x000fe20003800000 */
[----:B--2---:R-:W-:-:S05]  /*0040*/  SHF.R.U32.HI R2, RZ, 0x5, R0 ;  /* 0x00000005ff027819 */ /* 0x004fca0000011600 */
[----:B------:R-:W2:Y:S02]  /*0050*/  SHFL.IDX PT, R3, R2, RZ, 0x1f ;  /* 0x00001fff02037589 */ /* 0x000ea400000e0000 */
[----:B--2---:R-:W-:Y:S02]  /*0060*/  R2UR UR4, R3 ;  /* 0x00000000030472ca */ /* 0x004fe400000e0000 */
[----:B------:R-:W-:-:S06]  /*0070*/  SHF.R.U32.HI R3, RZ, 0x7, R0 ;  /* 0x00000007ff037819 */ /* 0x000fcc0000011600 */
[----:B------:R-:W2:Y:S05]  /*0080*/  SHFL.IDX PT, R3, R3, RZ, 0x1f ;  /* 0x00001fff03037589 */ /* 0x000eaa00000e0000 */
[----:B------:R-:W-:Y:S02]  /*0090*/  USHF.R.S32.HI UR5, URZ, 0x1f, UR4 ;  /* 0x0000001f3f057899 */ /* 0x000fe40008011404 */
[----:B------:R-:W-:Y:S02]  /*00a0*/  ISETP.NE.OR P0, PT, RZ, UR4, !P1 ;  /* 0x00000004ff007c0c */ /* 0x000fe4000cf05670 */
[----:B------:R-:W-:-:S04]  /*00b0*/  ULEA.HI UR5, UR5, UR4, URZ, 0x2 ;  /* 0x0000000405057291 */ /* 0x000fc8000f8f103f */
[----:B------:R-:W-:-:S04]  /*00c0*/  ULOP3.LUT UR5, UR5, 0xfffffffc, URZ, 0xc0, !UPT ;  /* 0xfffffffc05057892 */ /* 0x000fc8000f8ec03f */
[----:B------:R-:W-:-:S03]  /*00d0*/  UIADD3 UR4, UR4, -UR5, URZ ;  /* 0x8000000504047290 */ /* 0x000fc6000fffe03f */
[----:B-1----:R-:W-:Y:S09]  /*00e0*/  @P0 BRA `(.L_x_1) ;  /* 0x00000000002c0947 */ /* 0x002ff20003800000 */
[----:B------:R-:W-:Y:S02]  /*00f0*/  ULDC.64 UR6, c[0x0][0x198] ;  /* 0x0000660000067ab9 */ /* 0x000fe40000000a00 */
[----:B------:R-:W-:Y:S02]  /*0100*/  UIADD3 UR8, UP0, UR6, 0xf0, URZ ;  /* 0x000000f006087890 */ /* 0x000fe4000ff1e03f */
[----:B------:R-:W-:Y:S02]  /*0110*/  UIADD3 UR10, UP1, UR6, 0x1f0, URZ ;  /* 0x000001f0060a7890 */ /* 0x000fe4000ff3e03f */
[----:B------:R-:W-:Y:S02]  /*0120*/  UIADD3 UR6, UP2, UR6, 0x2f0, URZ ;  /* 0x000002f006067890 */ /* 0x000fe4000ff5e03f */
[----:B------:R-:W-:Y:S02]  /*0130*/  UIADD3.X UR9, URZ, UR7, URZ, UP0, !UPT ;  /* 0x000000073f097290 */ /* 0x000fe400087fe43f */
[----:B------:R-:W-:-:S02]  /*0140*/  UIADD3.X UR11, URZ, UR7, URZ, UP1, !UPT ;  /* 0x000000073f0b7290 */ /* 0x000fc40008ffe43f */
[----:B------:R-:W-:-:S05]  /*0150*/  UIADD3.X UR7, URZ, UR7, URZ, UP2, !UPT ;  /* 0x000000073f077290 */ /* 0x000fca00097fe43f */
[----:B------:R1:W-:Y:S02]  /*0160*/  UTMACCTL.PF [UR8] ;  /* 0x00000000080079b9 */ /* 0x0003e40008040000 */
[----:B------:R1:W-:Y:S02]  /*0170*/  UTMACCTL.PF [UR10] ;  /* 0x000000000a0079b9 */ /* 0x0003e40008040000 */
[----:B------:R1:W-:Y:S02]  /*0180*/  UTMACCTL.PF [UR6] ;  /* 0x00000000060079b9 */ /* 0x0003e40008040000 */
[----:B-1----:R-:W-:Y:S01]  /*0190*/  NOP ;  /* 0x0000000000007918 */ /* 0x002fe20000000000 */
.L_x_1:
[----:B------:R-:W-:Y:S05]  /*01a0*/  BSYNC B0 ;  /* 0x0000000000007941 */ /* 0x000fea0003800000 */
.L_x_0:
[----:B------:R-:W1:Y:S01]  /*01b0*/  SHFL.IDX PT, R4, R2, RZ, 0x1f ;  /* 0x00001fff02047589 */ /* 0x000e6200000e0000 */
[----:B--2---:R-:W-:Y:S01]  /*01c0*/  R2UR UR36, R3 ;  /* 0x00000000032472ca */ /* 0x004fe200000e0000 */
[----:B------:R-:W-:-:S12]  /*01d0*/  UISETP.NE.AND UP0, UPT, UR4, 0x1, UPT ;  /* 0x000000010400788c */ /* 0x000fd8000bf05270 */
[----:B------:R-:W-:Y:S02]  /*01e0*/  UIADD3 UR7, UR36, -0x1, URZ ;  /* 0xffffffff24077890 */ /* 0x000fe4000fffe03f */
[----:B------:R-:W-:Y:S02]  /*01f0*/  UISETP.EQ.AND UP0, UPT, UR36, URZ, !UP0 ;  /* 0x0000003f2400728c */ /* 0x000fe4000c702270 */
[----:B------:R-:W-:Y:S02]  /*0200*/  UISETP.GE.U32.AND UP1, UPT, UR7, 0x4, UPT ;  /* 0x000000040700788c */ /* 0x000fe4000bf26070 */
[----:B------:R-:W-:Y:S01]  /*0210*/  USEL UR5, URZ, 0x1, !UP0 ;  /* 0x000000013f057887 */ /* 0x000fe2000c000000 */
[----:B-1----:R-:W-:-:S03]  /*0220*/  ISETP.NE.AND P0, PT, R4, RZ, PT ;  /* 0x000000ff0400720c */ /* 0x002fc60003f05270 */
[----:B------:R-:W-:-:S10]  /*0230*/  USEL UR5, UR5, 0x2, UP1 ;  /* 0x0000000205057887 */ /* 0x000fd40008800000 */
[----:B------:R-:W-:Y:S05]  /*0240*/  @P0 BRA `(.L_x_2) ;  /* 0x0000000000480947 */ /* 0x000fea0003800000 */
[----:B------:R-:W1:Y:S01]  /*0250*/  S2UR UR8, SR_CgaCtaId ;  /* 0x00000000000879c3 */ /* 0x000e620000008800 */
[----:B------:R-:W-:Y:S01]  /*0260*/  UMOV UR6, 0x400 ;  /* 0x0000040000067882 */ /* 0x000fe20000000000 */
[----:B------:R-:W-:Y:S01]  /*0270*/  UMOV UR9, 0x1 ;  /* 0x0000000100097882 */ /* 0x000fe20000000000 */
[----:B------:R-:W-:Y:S01]  /*0280*/  UMOV UR10, 0x80 ;  /* 0x00000080000a7882 */ /* 0x000fe20000000000 */
[----:B------:R-:W-:Y:S01]  /*0290*/  ELECT P0, URZ, PT ;  /* 0x00000000003f782f */ /* 0x000fe20003800000 */
[----:B------:R-:W-:-:S04]  /*02a0*/  UIADD3 UR10, -UR10, 0x100000, URZ ;  /* 0x001000000a0a7890 */ /* 0x000fc8000fffe13f */
[----:B------:R-:W-:Y:S02]  /*02b0*/  USHF.L.U32 UR11, UR10, 0xb, URZ ;  /* 0x0000000b0a0b7899 */ /* 0x000fe4000800063f */
[----:B------:R-:W-:Y:S02]  /*02c0*/  USHF.L.U32 UR10, UR10, 0x1, URZ ;  /* 0x000000010a0a7899 */ /* 0x000fe4000800063f */
[----:B-1----:R-:W-:Y:S02]  /*02d0*/  ULEA UR6, UR8, UR6, 0x18 ;  /* 0x0000000608067291 */ /* 0x002fe4000f8ec03f */
[----:B------:R-:W-:-:S04]  /*02e0*/  UIADD3 UR8, -UR9, 0x100000, URZ ;  /* 0x0010000009087890 */ /* 0x000fc8000fffe13f */
[----:B------:R-:W-:Y:S02]  /*02f0*/  USHF.L.U32 UR9, UR8, 0xb, URZ ;  /* 0x0000000b08097899 */ /* 0x000fe4000800063f */
[----:B------:R-:W-:Y:S01]  /*0300*/  USHF.L.U32 UR8, UR8, 0x1, URZ ;  /* 0x0000000108087899 */ /* 0x000fe2000800063f */
[----:B------:R-:W1:Y:S11]  /*0310*/  FENCE.VIEW.ASYNC.S ;  /* 0x00000000000073c6 */ /* 0x000e760000000000 */
[----:B-1----:R1:W2:Y:S01]  /*0320*/  SYNCS.EXCH.64 URZ, [UR6+0x1c050], UR8 ;  /* 0x01c05008063f75b2 */ /* 0x0022a20008000100 */
[----:B------:R1:W3:Y:S01]  /*0330*/  SYNCS.EXCH.64 URZ, [UR6+0x1c060], UR10 ;  /* 0x01c0600a063f75b2 */ /* 0x0002e20008000100 */
[----:B------:R1:W4:Y:S01]  /*0340*/  SYNCS.EXCH.64 URZ, [UR6+0x1c058], UR8 ;  /* 0x01c05808063f75b2 */ /* 0x0003220008000100 */
[----:B------:R1:W1:Y:S01]  /*0350*/  SYNCS.EXCH.64 URZ, [UR6+0x1c068], UR10 ;  /* 0x01c0680a063f75b2 */ /* 0x0002620008000100 */
[----:B------:R-:W-:Y:S01]  /*0360*/  NOP ;  /* 0x0000000000007918 */ /* 0x000fe20000000000 */
.L_x_2:
[----:B------:R-:W5:Y:S01]  /*0370*/  SHFL.IDX PT, R3, R2, RZ, 0x1f ;  /* 0x00001fff02037589 */ /* 0x000f6200000e0000 */
[----:B------:R-:W-:Y:S01]  /*0380*/  NOP ;  /* 0x0000000000007918 */ /* 0x000fe20000000000 */
[----:B-----5:R-:W-:-:S13]  /*0390*/  ISETP.NE.AND P0, PT, R3, RZ, PT ;  /* 0x000000ff0300720c */ /* 0x020fda0003f05270 */
[----:B------:R-:W-:Y:S05]  /*03a0*/  @P0 BRA `(.L_x_3) ;  /* 0x0000000000600947 */ /* 0x000fea0003800000 */
[----:B-1----:R-:W1:Y:S01]  /*03b0*/  S2UR UR8, SR_CgaCtaId ;  /* 0x00000000000879c3 */ /* 0x002e620000008800 */
[----:B------:R-:W-:Y:S01]  /*03c0*/  UMOV UR6, 0x400 ;  /* 0x0000040000067882 */ /* 0x000fe20000000000 */
[----:B------:R-:W-:Y:S01]  /*03d0*/  UMOV UR10, 0x1 ;  /* 0x00000001000a7882 */ /* 0x000fe20000000000 */
[----:B------:R-:W-:Y:S01]  /*03e0*/  UMOV UR9, 0x100 ;  /* 0x0000010000097882 */ /* 0x000fe20000000000 */
[----:B------:R-:W-:-:S04]  /*03f0*/  UIADD3 UR10, -UR10, 0x100000, URZ ;  /* 0x001000000a0a7890 */ /* 0x000fc8000fffe13f */
[----:B------:R-:W-:Y:S02]  /*0400*/  USHF.L.U32 UR11, UR10, 0xb, URZ ;  /* 0x0000000b0a0b7899 */ /* 0x000fe4000800063f */
[----:B------:R-:W-:Y:S01]  /*0410*/  USHF.L.U32 UR10, UR10, 0x1, URZ ;  /* 0x000000010a0a7899 */ /* 0x000fe2000800063f */
[----:B------:R-:W-:Y:S01]  /*0420*/  ELECT P0, URZ, PT ;  /* 0x00000000003f782f */ /* 0x000fe20003800000 */
[----:B-1----:R-:W-:Y:S02]  /*0430*/  ULEA UR6, UR8, UR6, 0x18 ;  /* 0x0000000608067291 */ /* 0x002fe4000f8ec03f */
[----:B------:R-:W-:-:S04]  /*0440*/  UIADD3 UR8, -UR9, 0x100000, URZ ;  /* 0x0010000009087890 */ /* 0x000fc8000fffe13f */
[----:B------:R-:W-:Y:S02]  /*0450*/  USHF.L.U32 UR9, UR8, 0xb, URZ ;  /* 0x0000000b08097899 */ /* 0x000fe4000800063f */
[----:B------:R-:W-:Y:S01]  /*0460*/  USHF.L.U32 UR8, UR8, 0x1, URZ ;  /* 0x0000000108087899 */ /* 0x000fe2000800063f */
[----:B------:R-:W1:Y:S03]  /*0470*/  FENCE.VIEW.ASYNC.S ;  /* 0x00000000000073c6 */ /* 0x000e660000000000 */
[----:B-1----:R1:W1:Y:S08]  /*0480*/  SYNCS.EXCH.64 URZ, [UR6+0x1c000], UR10 ;  /* 0x01c0000a063f75b2 */ /* 0x0022700008000100 */
[----:B------:R1:W1:Y:S01]  /*0490*/  SYNCS.EXCH.64 URZ, [UR6+0x1c028], UR8 ;  /* 0x01c02808063f75b2 */ /* 0x0002620008000100 */
        /* <DEDUP_REMOVED lines=8> */
[----:B------:R-:W-:Y:S01]  /*0520*/  NOP ;  /* 0x0000000000007918 */ /* 0x000fe20000000000 */
.L_x_3:
        /* <DEDUP_REMOVED lines=21> */
[----:B------:R-:W-:Y:S01]  /*0680*/  NOP ;  /* 0x0000000000007918 */ /* 0x000fe20000000000 */
.L_x_4:
[----:B------:R-:W5:Y:S01]  /*0690*/  SHFL.IDX PT, R3, R2, RZ, 0x1f ;  /* 0x00001fff02037589 */ /* 0x000f6200000e0000 */
[----:B------:R-:W-:Y:S01]  /*06a0*/  ELECT P0, URZ, PT ;  /* 0x00000000003f782f */ /* 0x000fe20003800000 */
[----:B------:R-:W-:Y:S01]  /*06b0*/  NOP ;  /* 0x0000000000007918 */ /* 0x000fe20000000000 */
[----:B-1----:R-:W-:Y:S02]  /*06c0*/  UMOV UR8, 0x80 ;  /* 0x0000008000087882 */ /* 0x002fe40000000000 */
[C---:B-----5:R-:W-:Y:S02]  /*06d0*/  ISETP.NE.OR P0, PT, R3.reuse, RZ, !P0 ;  /* 0x000000ff0300720c */ /* 0x060fe40004705670 */
[----:B------:R-:W-:-:S11]  /*06e0*/  ISETP.NE.AND P2, PT, R3, RZ, PT ;  /* 0x000000ff0300720c */ /* 0x000fd60003f45270 */
[----:B------:R-:W-:Y:S01]  /*06f0*/  VOTEU.ALL UP0, P0 ;  /* 0x00000000003f7886 */ /* 0x000fe20000000000 */
[----:B------:R-:W-:Y:S01]  /*0700*/  VOTEU.ALL UP2, P0 ;  /* 0x00000000003f7886 */ /* 0x000fe20000040000 */
[----:B------:R-:W-:Y:S01]  /*0710*/  VOTEU.ALL UP3, P0 ;  /* 0x00000000003f7886 */ /* 0x000fe20000060000 */
[----:B------:R-:W-:Y:S02]  /*0720*/  VOTEU.ALL UP4, P0 ;  /* 0x00000000003f7886 */ /* 0x000fe40000080000 */
[----:B------:R-:W1:Y:S01]  /*0730*/  @!UP0 S2UR UR10, SR_CgaCtaId ;  /* 0x00000000000a89c3 */ /* 0x000e620000008800 */
[----:B------:R-:W-:Y:S01]  /*0740*/  @!UP0 UMOV UR6, 0x400 ;  /* 0x0000040000068882 */ /* 0x000fe20000000000 */
[----:B------:R-:W-:-:S04]  /*0750*/  @!UP0 UIADD3 UR8, -UR8, 0x100000, URZ ;  /* 0x0010000008088890 */ /* 0x000fc8000fffe13f */
[----:B------:R-:W-:Y:S02]  /*0760*/  @!UP0 USHF.L.U32 UR9, UR8, 0xb, URZ ;  /* 0x0000000b08098899 */ /* 0x000fe4000800063f */
[----:B------:R-:W-:Y:S02]  /*0770*/  @!UP0 USHF.L.U32 UR8, UR8, 0x1, URZ ;  /* 0x0000000108088899 */ /* 0x000fe4000800063f */
[----:B-1----:R-:W-:Y:S01]  /*0780*/  @!UP0 ULEA UR6, UR10, UR6, 0x18 ;  /* 0x000000060a068291 */ /* 0x002fe2000f8ec03f */
[----:B------:R-:W-:Y:S01]  /*0790*/  VOTEU.ALL UP0, P0 ;  /* 0x00000000003f7886 */ /* 0x000fe20000000000 */
[----:B------:R-:W1:Y:S10]  /*07a0*/  FENCE.VIEW.ASYNC.S ;  /* 0x00000000000073c6 */ /* 0x000e740000000000 */
[----:B-1----:R1:W1:Y:S01]  /*07b0*/  @!UP0 SYNCS.EXCH.64 URZ, [UR6+0x1c090], UR8 ;  /* 0x01c09008063f85b2 */ /* 0x0022620008000100 */
[----:B------:R1:W1:Y:S01]  /*07c0*/  @!UP2 SYNCS.EXCH.64 URZ, [UR6+0x1c098], UR8 ;  /* 0x01c09808063fa5b2 */ /* 0x0002620008000100 */
[----:B------:R1:W1:Y:S01]  /*07d0*/  @!UP3 SYNCS.EXCH.64 URZ, [UR6+0x1c0a0], UR8 ;  /* 0x01c0a008063fb5b2 */ /* 0x0002620008000100 */
[----:B------:R1:W1:Y:S01]  /*07e0*/  @!UP4 SYNCS.EXCH.64 URZ, [UR6+0x1c0a8], UR8 ;  /* 0x01c0a808063fc5b2 */ /* 0x0002620008000100 */
[----:B------:R-:W-:Y:S01]  /*07f0*/  NOP ;  /* 0x0000000000007918 */ /* 0x000fe20000000000 */
[----:B------:R-:W-:Y:S05]  /*0800*/  @P2 BRA `(.L_x_5) ;  /* 0x0000000000582947 */ /* 0x000fea0003800000 */
[----:B-1----:R-:W1:Y:S01]  /*0810*/  S2UR UR8, SR_CgaCtaId ;  /* 0x00000000000879c3 */ /* 0x002e620000008800 */
        /* <DEDUP_REMOVED lines=12> */
[----:B-1----:R1:W1:Y:S01]  /*08e0*/  SYNCS.EXCH.64 URZ, [UR6+0x1c0c0], UR8 ;  /* 0x01c0c008063f75b2 */ /* 0x0022620008000100 */
        /* <DEDUP_REMOVED lines=8> */
.L_x_5:
[----:B------:R-:W-:Y:S01]  /*0970*/  ISETP.NE.AND P0, PT, RZ, UR36, PT ;  /* 0x00000024ff007c0c */ /* 0x000fe2000bf05270 */
[----:B------:R-:W-:Y:S01]  /*0980*/  NOP ;  /* 0x0000000000007918 */ /* 0x000fe20000000000 */
[----:B------:R-:W-:Y:S01]  /*0990*/  MOV R2, UR4 ;  /* 0x0000000400027c02 */ /* 0x000fe20008000f00 */
[----:B-1234-:R-:W-:Y:S03]  /*09a0*/  BAR.SYNC.DEFER_BLOCKING 0x0 ;  /* 0x0000000000007b1d */ /* 0x01efe60000010000 */
[----:B------:R-:W-:-:S07]  /*09b0*/  ISETP.EQ.AND P2, PT, R2, 0x1, P1 ;  /* 0x000000010200780c */ /* 0x000fce0000f42270 */
[----:B------:R-:W-:Y:S06]  /*09c0*/  @!P0 BRA `(.L_x_6) ;  /* 0x0000007800b48947 */ /* 0x000fec0003800000 */
[----:B------:R-:W-:-:S06]  /*09d0*/  UISETP.GT.U32.AND UP0, UPT, UR7, 0x3, UPT ;  /* 0x000000030700788c */ /* 0x000fcc000bf04070 */
[----:B------:R-:W-:-:S13]  /*09e0*/  PLOP3.LUT P0, PT, PT, PT, UP0, 0x80, 0x0 ;  /* 0x000000000000781c */ /* 0x000fda0003f0f008 */
[----:B------:R-:W-:Y:S05]  /*09f0*/  @P0 EXIT ;  /* 0x000000000000094d */ /* 0x000fea0003800000 */
.L_x_7:
[----:B------:R-:W-:-:S08]  /*0a00*/  NOP ;  /* 0x0000000000007918 */ /* 0x000fd00000000000 */
[----:B------:R-:W1:Y:S02]  /*0a10*/  USETMAXREG.TRY_ALLOC.CTAPOOL UP0, 0xf0 ;  /* 0x000000f0000079c8 */ /* 0x000e640008000600 */
[----:B-1----:R-:W-:-:S13]  /*0a20*/  PLOP3.LUT P0, PT, PT, PT, UP0, 0x80, 0x0 ;  /* 0x000000000000781c */ /* 0x002fda0003f0f008 */
[----:B------:R-:W-:Y:S05]  /*0a30*/  @!P0 BRA `(.L_x_7) ;  /* 0xfffffffc00f08947 */ /* 0x000fea000383ffff */
[----:B------:R-:W-:Y:S01]  /*0a40*/  UISETP.NE.AND UP0, UPT, UR36, 0x1, UPT ;  /* 0x000000012400788c */ /* 0x000fe2000bf05270 */
[----:B------:R-:W1:Y:S01]  /*0a50*/  S2UR UR8, SR_CTAID.X ;  /* 0x00000000000879c3 */ /* 0x000e620000002500 */
[----:B------:R-:W-:Y:S01]  /*0a60*/  UMOV UR4, URZ ;  /* 0x0000003f00047c82 */ /* 0x000fe20008000000 */
[----:B------:R-:W-:-:S03]  /*0a70*/  UMOV UR6, URZ ;  /* 0x0000003f00067c82 */ /* 0x000fc60008000000 */
[----:B------:R-:W-:-:S13]  /*0a80*/  PLOP3.LUT P0, PT, PT, PT, UP0, 0x80, 0x0 ;  /* 0x000000000000781c */ /* 0x000fda0003f0f008 */
[----:B------:R-:W-:Y:S05]  /*0a90*/  @!P0 BRA `(.L_x_8) ;  /* 0x00000000003c8947 */ /* 0x000fea0003800000 */
[----:B------:R-:W-:Y:S01]  /*0aa0*/  UISETP.NE.AND UP0, UPT, UR36, 0x2, UPT ;  /* 0x000000022400788c */ /* 0x000fe2000bf05270 */
[----:B------:R-:W-:-:S05]  /*0ab0*/  UMOV UR6, 0x1 ;  /* 0x0000000100067882 */ /* 0x000fca0000000000 */
[----:B------:R-:W-:-:S13]  /*0ac0*/  PLOP3.LUT P1, PT, PT, PT, UP0, 0x80, 0x0 ;  /* 0x000000000000781c */ /* 0x000fda0003f2f008 */
[----:B------:R-:W-:Y:S05]  /*0ad0*/  @!P1 BRA `(.L_x_8) ;  /* 0x00000000002c9947 */ /* 0x000fea0003800000 */
[----:B------:R-:W-:-:S06]  /*0ae0*/  UISETP.NE.AND UP0, UPT, UR36, 0x3, UPT ;  /* 0x000000032400788c */ /* 0x000fcc000bf05270 */
[----:B------:R-:W-:-:S13]  /*0af0*/  PLOP3.LUT P1, PT, PT, PT, UP0, 0x80, 0x0 ;  /* 0x000000000000781c */ /* 0x000fda0003f2f008 */
[----:B------:R-:W-:Y:S05]  /*0b00*/  @!P1 BRA `(.L_x_9) ;  /* 0x0000000000189947 */ /* 0x000fea0003800000 */
[----:B------:R-:W-:-:S11]  /*0b10*/  UISETP.NE.AND UP0, UPT, UR36, 0x4, UPT ;  /* 0x000000042400788c */ /* 0x000fd6000bf05270 */
[----:B------:R-:W-:Y:S01]  /*0b20*/  @!UP0 UMOV UR4, 0x1 ;  /* 0x0000000100048882 */ /* 0x000fe20000000000 */
[----:B------:R-:W-:Y:S01]  /*0b30*/  @!UP0 UMOV UR6, 0x1 ;  /* 0x0000000100068882 */ /* 0x000fe20000000000 */
[----:B------:R-:W-:Y:S01]  /*0b40*/  @UP0 UMOV UR4, URZ ;  /* 0x0000003f00040c82 */ /* 0x000fe20008000000 */
[----:B------:R-:W-:Y:S01]  /*0b50*/  @UP0 UMOV UR6, URZ ;  /* 0x0000003f00060c82 */ /* 0x000fe20008000000 */
[----:B------:R-:W-:Y:S05]  /*0b60*/  BRA `(.L_x_8) ;  /* 0x0000000000087947 */ /* 0x000fea0003800000 */
.L_x_9:
[----:B------:R-:W-:Y:S01]  /*0b70*/  UMOV UR4, 0x1 ;  /* 0x0000000100047882 */ /* 0x000fe20000000000 */
[----:B------:R-:W-:-:S05]  /*0b80*/  UMOV UR6, URZ ;  /* 0x0000003f00067c82 */ /* 0x000fca0008000000 */
.L_x_8:
[----:B------:R-:W-:Y:S05]  /*0b90*/  @!P0 BRA `(.L_x_10) ;  /* 0x0000000000408947 */ /* 0x000fea0003800000 */
[----:B------:R-:W-:-:S06]  /*0ba0*/  UISETP.NE.AND UP0, UPT, UR36, 0x2, UPT ;  /* 0x000000022400788c */ /* 0x000fcc000bf05270 */
[----:B------:R-:W-:-:S13]  /*0bb0*/  PLOP3.LUT P0, PT, PT, PT, UP0, 0x80, 0x0 ;  /* 0x000000000000781c */ /* 0x000fda0003f0f008 */
[----:B------:R-:W-:Y:S05]  /*0bc0*/  @!P0 BRA `(.L_x_11) ;  /* 0x00000000002c8947 */ /* 0x000fea0003800000 */
[----:B------:R-:W-:-:S06]  /*0bd0*/  UISETP.NE.AND UP0, UPT, UR36, 0x3, UPT ;  /* 0x000000032400788c */ /* 0x000fcc000bf05270 */
[----:B------:R-:W-:-:S13]  /*0be0*/  PLOP3.LUT P0, PT, PT, PT, UP0, 0x80, 0x0 ;  /* 0x000000000000781c */ /* 0x000fda0003f0f008 */
[----:B------:R-:W-:Y:S05]  /*0bf0*/  @!P0 BRA `(.L_x_12) ;  /* 0x0000000000188947 */ /* 0x000fea0003800000 */
[----:B------:R-:W-:Y:S01]  /*0c00*/  UISETP.NE.AND UP0, UPT, UR36, 0x4, UPT ;  /* 0x000000042400788c */ /* 0x000fe2000bf05270 */
[----:B-1----:R-:W-:-:S05]  /*0c10*/  UMOV UR37, UR8 ;  /* 0x0000000800257c82 */ /* 0x002fca0008000000 */
[----:B------:R-:W-:-:S13]  /*0c20*/  PLOP3.LUT P0, PT, PT, PT, UP0, 0x80, 0x0 ;  /* 0x000000000000781c */ /* 0x000fda0003f0f008 */
[----:B------:R-:W-:Y:S05]  /*0c30*/  @P0 BRA `(.L_x_13) ;  /* 0x00000000001c0947 */ /* 0x000fea0003800000 */
[----:B------:R-:W-:Y:S01]  /*0c40*/  ULEA UR37, UR8, 0x3, 0x1 ;  /* 0x0000000308257891 */ /* 0x000fe2000f8e083f */
[----:B------:R-:W-:Y:S11]  /*0c50*/  BRA `(.L_x_13) ;  /* 0x0000000000147947 */ /* 0x000ff60003800000 */
.L_x_12:
[----:B-1----:R-:W-:Y:S01]  /*0c60*/  ULEA UR37, UR8, 0x2, 0x1 ;  /* 0x0000000208257891 */ /* 0x002fe2000f8e083f */
[----:B------:R-:W-:Y:S11]  /*0c70*/  BRA `(.L_x_13) ;  /* 0x00000000000c7947 */ /* 0x000ff60003800000 */
.L_x_11:
[----:B-1----:R-:W-:Y:S01]  /*0c80*/  ULEA UR37, UR8, 0x1, 0x1 ;  /* 0x0000000108257891 */ /* 0x002fe2000f8e083f */
[----:B------:R-:W-:Y:S11]  /*0c90*/  BRA `(.L_x_13) ;  /* 0x0000000000047947 */ /* 0x000ff60003800000 */
.L_x_10:
[----:B-1----:R-:W-:-:S12]  /*0ca0*/  USHF.L.U32 UR37, UR8, 0x1, URZ ;  /* 0x0000000108257899 */ /* 0x002fd8000800063f */
.L_x_13:
[----:B------:R-:W1:Y:S01]  /*0cb0*/  LDC R2, c[0x0][0x28c] ;  /* 0x0000a300ff027b82 */ /* 0x000e620000000800 */
[----:B------:R-:W-:Y:S02]  /*0cc0*/  ULOP3.LUT UR9, UR5, 0x1, URZ, 0xfc, !UPT ;  /* 0x0000000105097892 */ /* 0x000fe4000f8efc3f */
[----:B------:R-:W-:Y:S02]  /*0cd0*/  ULEA UR8, UR8, 0xbf, 0x7 ;  /* 0x000000bf08087891 */ /* 0x000fe4000f8e383f */
[----:B------:R-:W-:Y:S02]  /*0ce0*/  UISETP.NE.AND UP0, UPT, UR9, 0x3, UPT ;  /* 0x000000030900788c */ /* 0x000fe4000bf05270 */
[----:B------:R-:W-:-:S04]  /*0cf0*/  USHF.R.U32.HI UR8, URZ, 0x6, UR8 ;  /* 0x000000063f087899 */ /* 0x000fc80008011608 */
[----:B------:R-:W-:Y:S02]  /*0d00*/  PLOP3.LUT P0, PT, PT, PT, UP0, 0x80, 0x0 ;  /* 0x000000000000781c */ /* 0x000fe40003f0f008 */
[----:B-1----:R-:W-:-:S04]  /*0d10*/  IADD3 R2, R2, 0x3f, RZ ;  /* 0x0000003f02027810 */ /* 0x002fc80007ffe0ff */
[----:B------:R-:W-:-:S04]  /*0d20*/  SHF.R.S32.HI R3, RZ, 0x1f, R2 ;  /* 0x0000001fff037819 */ /* 0x000fc80000011402 */
[----:B------:R-:W-:-:S04]  /*0d30*/  LEA.HI R3, R3, R2, RZ, 0x6 ;  /* 0x0000000203037211 */ /* 0x000fc800078f30ff */
[----:B------:R-:W-:-:S04]  /*0d40*/  SHF.R.S32.HI R3, RZ, 0x6, R3 ;  /* 0x00000006ff037819 */ /* 0x000fc80000011403 */
[----:B------:R-:W-:Y:S01]  /*0d50*/  VIMNMX R3, R3, UR8, PT ;  /* 0x0000000803037c48 */ /* 0x000fe2000bfe0100 */
[----:B------:R-:W-:Y:S06]  /*0d60*/  @!P0 BRA `(.L_x_14) ;  /* 0x0000000000048947 */ /* 0x000fec0003800000 */
[----:B------:R-:W-:Y:S01]  /*0d70*/  BPT.TRAP 0x1 ;  /* 0x000000040000795c */ /* 0x000fe20000300000 */
.L_x_14:
[----:B------:R-:W1:Y:S01]  /*0d80*/  S2UR UR8, SR_CgaCtaId ;  /* 0x00000000000879c3 */ /* 0x000e620000008800 */
[----:B------:R-:W-:Y:S01]  /*0d90*/  UMOV UR38, 0x400 ;  /* 0x0000040000267882 */ /* 0x000fe20000000000 */
[----:B------:R-:W-:Y:S01]  /*0da0*/  IMAD.U32 R6, RZ, RZ, UR4 ;  /* 0x00000004ff067e24 */ /* 0x000fe2000f8e00ff */
[----:B------:R-:W-:Y:S02]  /*0db0*/  SHF.R.S32.HI R5, RZ, 0x1f, R0 ;  /* 0x0000001fff057819 */ /* 0x000fe40000011400 */
[----:B------:R-:W-:Y:S02]  /*0dc0*/  MOV R9, UR37 ;  /* 0x0000002500097c02 */ /* 0x000fe40008000f00 */
[----:B------:R-:W-:Y:S02]  /*0dd0*/  SHF.L.U32 R6, R6, 0x1f, RZ ;  /* 0x0000001f06067819 */ /* 0x000fe400000006ff */
[----:B------:R-:W-:-:S04]  /*0de0*/  LEA.HI R5, R5, R0, RZ, 0x7 ;  /* 0x0000000005057211 */ /* 0x000fc800078f38ff */
[----:B------:R-:W-:-:S04]  /*0df0*/  LOP3.LUT R5, R5, 0xffffff80, RZ, 0xc0, !PT ;  /* 0xffffff8005057812 */ /* 0x000fc800078ec0ff */
[----:B------:R-:W-:-:S04]  /*0e00*/  IADD3 R5, -R5, R0, RZ ;  /* 0x0000000005057210 */ /* 0x000fc80007ffe1ff */
[----:B------:R-:W-:Y:S01]  /*0e10*/  SHF.R.S32.HI R0, RZ, 0x1f, R5 ;  /* 0x0000001fff007819 */ /* 0x000fe20000011405 */
[----:B-1----:R-:W-:-:S03]  /*0e20*/  ULEA UR38, UR8, UR38, 0x18 ;  /* 0x0000002608267291 */ /* 0x002fc6000f8ec03f */
[CC--:B------:R-:W-:Y:S02]  /*0e30*/  LEA.HI R2, R0.reuse, R5.reuse, RZ, 0x2 ;  /* 0x0000000500027211 */ /* 0x0c0fe400078f10ff */
[----:B------:R-:W-:Y:S01]  /*0e40*/  LEA.HI R0, R0, R5, RZ, 0x5 ;  /* 0x0000000500007211 */ /* 0x000fe200078f28ff */
[----:B------:R-:W-:Y:S01]  /*0e50*/  ULEA UR8, UR6, UR38, 0x3 ;  /* 0x0000002606087291 */ /* 0x000fe2000f8e183f */
[--C-:B------:R-:W-:Y:S02]  /*0e60*/  SHF.R.S32.HI R4, RZ, 0x2, R2.reuse ;  /* 0x00000002ff047819 */ /* 0x100fe40000011402 */
[----:B------:R-:W-:Y:S02]  /*0e70*/  SHF.R.S32.HI R7, RZ, 0x1f, R2 ;  /* 0x0000001fff077819 */ /* 0x000fe40000011402 */
[----:B------:R-:W-:Y:S02]  /*0e80*/  LOP3.LUT R2, R2, 0x7ffffffc, RZ, 0xc0, !PT ;  /* 0x7ffffffc02027812 */ /* 0x000fe400078ec0ff */
[----:B------:R-:W-:-:S02]  /*0e90*/  LEA.HI R7, R7, R4, RZ, 0x3 ;  /* 0x0000000407077211 */ /* 0x000fc400078f18ff */
[----:B------:R-:W1:Y:S01]  /*0ea0*/  SYNCS.PHASECHK.TRANS64.TRYWAIT P1, [UR8+0x1c050], R6 ;  /* 0x01c05006ff0075a7 */ /* 0x000e620008020148 */
[----:B------:R-:W-:Y:S01]  /*0eb0*/  SHF.R.S32.HI R0, RZ, 0x5, R0 ;  /* 0x00000005ff007819 */ /* 0x000fe20000011400 */
[----:B------:R-:W-:Y:S01]  /*0ec0*/  IMAD.IADD R5, R5, 0x1, -R2 ;  /* 0x0000000105057824 */ /* 0x000fe200078e0a02 */
[----:B------:R-:W-:-:S04]  /*0ed0*/  LOP3.LUT R7, R7, 0xfffffff8, RZ, 0xc0, !PT ;  /* 0xfffffff807077812 */ /* 0x000fc800078ec0ff */
[----:B------:R-:W-:-:S04]  /*0ee0*/  IADD3 R7, R4, -R7, RZ ;  /* 0x8000000704077210 */ /* 0x000fc80007ffe0ff */
[----:B------:R-:W-:Y:S01]  /*0ef0*/  LEA R0, R0, R7, 0x4 ;  /* 0x0000000700007211 */ /* 0x000fe200078e20ff */
[----:B-1----:R-:W-:Y:S06]  /*0f00*/  @!P1 BRA `(.L_x_15) ;  /* 0x0000008800249947 */ /* 0x002fec0003800000 */
.L_x_105:
[----:B------:R-:W-:Y:S01]  /*0f10*/  IMAD.SHL.U32 R5, R5, 0x2, RZ ;  /* 0x0000000205057824 */ /* 0x000fe200078e00ff */
[----:B------:R-:W-:Y:S01]  /*0f20*/  LEA R0, R9, R0, 0x6 ;  /* 0x0000000009007211 */ /* 0x000fe200078e30ff */
[----:B------:R-:W-:Y:S06]  /*0f30*/  @!P0 BRA `(.L_x_16) ;  /* 0x0000000000048947 */ /* 0x000fec0003800000 */
[----:B------:R-:W-:Y:S01]  /*0f40*/  BPT.TRAP 0x1 ;  /* 0x000000040000795c */ /* 0x000fe20000300000 */
.L_x_16:
[----:B------:R-:W-:Y:S01]  /*0f50*/  SHF.L.U32 R9, RZ, 0x1f, RZ ;  /* 0x0000001fff097819 */ /* 0x000fe200000006ff */
[----:B------:R-:W-:Y:S01]  /*0f60*/  UIADD3 UR11, UR38, 0x1c090, URZ ;  /* 0x0001c090260b7890 */ /* 0x000fe2000fffe03f */
[----:B------:R-:W-:Y:S02]  /*0f70*/  ISETP.NE.AND P2, PT, RZ, UR7, PT ;  /* 0x00000007ff007c0c */ /* 0x000fe4000bf45270 */
[----:B------:R-:W2:Y:S02]  /*0f80*/  SYNCS.PHASECHK.TRANS64.TRYWAIT P1, [UR38+0x1c000], R9 ;  /* 0x01c00009ff0075a7 */ /* 0x000ea40008020166 */
[----:B--2---:R-:W-:Y:S09]  /*0f90*/  @!P1 BRA `(.L_x_17) ;  /* 0x0000008800189947 */ /* 0x004ff20003800000 */
.L_x_106:
[----:B------:R-:W-:Y:S01]  /*0fa0*/  ULEA UR4, UR36, UR11, 0x3 ;  /* 0x0000000b24047291 */ /* 0x000fe2000f8e183f */
[----:B--2---:R-:W-:-:S04]  /*0fb0*/  SEL R2, RZ, 0x1, P2 ;  /* 0x00000001ff027807 */ /* 0x004fc80001000000 */
[----:B------:R-:W-:-:S04]  /*0fc0*/  SHF.L.U32 R2, R2, 0x1f, RZ ;  /* 0x0000001f02027819 */ /* 0x000fc800000006ff */
[----:B------:R-:W2:Y:S02]  /*0fd0*/  SYNCS.PHASECHK.TRANS64.TRYWAIT P1, [UR4+-0x8], R2 ;  /* 0xfffff802ff0075a7 */ /* 0x000ea40008020144 */
[----:B--2---:R-:W-:Y:S05]  /*0fe0*/  @!P1 BRA `(.L_x_18) ;  /* 0x00000088001c9947 */ /* 0x004fea0003800000 */
.L_x_107:
[----:B------:R-:W-:Y:S01]  /*0ff0*/  USHF.R.U32.HI UR8, URZ, 0x4, UR38 ;  /* 0x000000043f087899 */ /* 0x000fe20008011626 */
[----:B------:R-:W-:Y:S01]  /*1000*/  WARPGROUP.ARRIVE ;  /* 0x00000000000079c5 */ /* 0x000fe20000000000 */
[----:B------:R-:W-:Y:S01]  /*1010*/  UIADD3 UR9, UR38, 0x8000, URZ ;  /* 0x0000800026097890 */ /* 0x000fe2000fffe03f */
[C---:B------:R-:W-:Y:S01]  /*1020*/  VIADD R11, R5.reuse, 0x9 ;  /* 0x00000009050b7836 */ /* 0x040fe20000000000 */
[----:B------:R-:W-:Y:S01]  /*1030*/  ULOP3.LUT UR8, UR8, 0x3fff, URZ, 0xc0, !UPT ;  /* 0x00003fff08087892 */ /* 0x000fe2000f8ec03f */
[C---:B------:R-:W-:Y:S01]  /*1040*/  ISETP.GT.AND P2, PT, R0.reuse, R5, PT ;  /* 0x000000050000720c */ /* 0x040fe20003f44270 */
[----:B------:R-:W-:Y:S01]  /*1050*/  USHF.R.U32.HI UR9, URZ, 0x4, UR9 ;  /* 0x000000043f097899 */ /* 0x000fe20008011609 */
[C---:B-1----:R-:W-:Y:S01]  /*1060*/  IADD3 R7, R5.reuse, 0x8, RZ ;  /* 0x0000000805077810 */ /* 0x042fe20007ffe0ff */
[----:B------:R-:W-:Y:S01]  /*1070*/  ULOP3.LUT UR8, UR8, 0x10000, URZ, 0xfc, !UPT ;  /* 0x0001000008087892 */ /* 0x000fe2000f8efc3f */
[C---:B------:R-:W-:Y:S01]  /*1080*/  ISETP.GE.AND P3, PT, R0.reuse, R11, PT ;  /* 0x0000000b0000720c */ /* 0x040fe20003f66270 */
[----:B------:R-:W-:Y:S01]  /*1090*/  ULOP3.LUT UR10, UR9, 0x3fff, URZ, 0xc0, !UPT ;  /* 0x00003fff090a7892 */ /* 0x000fe2000f8ec03f */
[C---:B------:R-:W-:Y:S01]  /*10a0*/  IADD3 R11, R5.reuse, 0x19, RZ ;  /* 0x00000019050b7810 */ /* 0x040fe20007ffe0ff */
[----:B------:R-:W-:Y:S01]  /*10b0*/  ULEA UR8, UR6, UR8, 0xa ;  /* 0x0000000806087291 */ /* 0x000fe2000f8e503f */
[C---:B------:R-:W-:Y:S01]  /*10c0*/  ISETP.GE.AND P4, PT, R0.reuse, R5, PT ;  /* 0x000000050000720c */ /* 0x040fe20003f86270 */
[----:B------:R-:W-:Y:S01]  /*10d0*/  ULOP3.LUT UR6, UR10, 0x10000, URZ, 0xfc, !UPT ;  /* 0x000100000a067892 */ /* 0x000fe2000f8efc3f */
[C---:B------:R-:W-:Y:S01]  /*10e0*/  ISETP.GE.AND P6, PT, R0.reuse, R7, PT ;  /* 0x000000070000720c */ /* 0x040fe20003fc6270 */
[----:B------:R-:W-:Y:S01]  /*10f0*/  UMOV UR9, 0x40000040 ;  /* 0x4000004000097882 */ /* 0x000fe20000000000 */
[----:B------:R-:W-:Y:S01]  /*1100*/  UMOV UR15, 0x40000040 ;  /* 0x40000040000f7882 */ /* 0x000fe20000000000 */
[----:B------:R-:W-:Y:S01]  /*1110*/  UMOV UR13, UR9 ;  /* 0x00000009000d7c82 */ /* 0x000fe20008000000 */
[----:B------:R-:W-:Y:S01]  /*1120*/  UMOV UR12, UR8 ;  /* 0x00000008000c7c82 */ /* 0x000fe20008000000 */
[----:B------:R-:W-:Y:S01]  /*1130*/  UIADD3 UR16, UR8, 0x4, URZ ;  /* 0x0000000408107890 */ /* 0x000fe2000fffe03f */
[C---:B------:R-:W-:Y:S01]  /*1140*/  VIADD R7, R5.reuse, 0x18 ;  /* 0x0000001805077836 */ /* 0x040fe20000000000 */
[----:B------:R-:W-:Y:S01]  /*1150*/  UMOV UR14, UR6 ;  /* 0x00000006000e7c82 */ /* 0x000fe20008000000 */
[----:B------:R-:W-:Y:S01]  /*1160*/  UIADD3 UR18, UR6, 0x4, URZ ;  /* 0x0000000406127890 */ /* 0x000fe2000fffe03f */
[----:B------:R-:W-:Y:S01]  /*1170*/  HGMMA.64x64x16.F32.BF16 R24, gdesc[UR12], RZ, !UPT, gsb0 ;  /* 0x00e000000c1879f0 */ /* 0x000fe2000c0018ff */
[----:B------:R-:W-:Y:S01]  /*1180*/  UIADD3 UR12, UR8, 0x2, URZ ;  /* 0x00000002080c7890 */ /* 0x000fe2000fffe03f */
[C---:B------:R-:W-:Y:S01]  /*1190*/  IADD3 R13, R5.reuse, 0x10, RZ ;  /* 0x00000010050d7810 */ /* 0x040fe20007ffe0ff */
[----:B------:R-:W-:Y:S01]  /*11a0*/  UIADD3 UR14, UR6, 0x2, URZ ;  /* 0x00000002060e7890 */ /* 0x000fe2000fffe03f */
[----:B------:R-:W-:Y:S01]  /*11b0*/  IADD3 R15, R5, 0x11, RZ ;  /* 0x00000011050f7810 */ /* 0x000fe20007ffe0ff */
[----:B------:R-:W-:Y:S01]  /*11c0*/  UMOV UR13, 0x40000040 ;  /* 0x40000040000d7882 */ /* 0x000fe20000000000 */
[----:B------:R-:W-:Y:S01]  /*11d0*/  UMOV UR15, 0x40000040 ;  /* 0x40000040000f7882 */ /* 0x000fe20000000000 */
[----:B------:R-:W-:Y:S01]  /*11e0*/  UMOV UR17, 0x40000040 ;  /* 0x4000004000117882 */ /* 0x000fe20000000000 */
[----:B------:R-:W-:Y:S01]  /*11f0*/  UMOV UR19, 0x40000040 ;  /* 0x4000004000137882 */ /* 0x000fe20000000000 */
[----:B------:R-:W-:Y:S01]  /*1200*/  UIADD3 UR20, UR8, 0x6, URZ ;  /* 0x0000000608147890 */ /* 0x000fe2000fffe03f */
[C---:B------:R-:W-:Y:S01]  /*1210*/  ISETP.GE.AND P1, PT, R0.reuse, R13, PT ;  /* 0x0000000d0000720c */ /* 0x040fe20003f26270 */
[----:B------:R-:W-:Y:S01]  /*1220*/  UIADD3 UR22, UR6, 0x6, URZ ;  /* 0x0000000606167890 */ /* 0x000fe2000fffe03f */
[----:B------:R-:W-:Y:S01]  /*1230*/  ISETP.GE.AND P5, PT, R0, R15, PT ;  /* 0x0000000f0000720c */ /* 0x000fe20003fa6270 */
[----:B------:R-:W-:Y:S01]  /*1240*/  UMOV UR21, 0x40000040 ;  /* 0x4000004000157882 */ /* 0x000fe20000000000 */
[----:B------:R-:W-:Y:S01]  /*1250*/  UMOV UR23, 0x40000040 ;  /* 0x4000004000177882 */ /* 0x000fe20000000000 */
[----:B------:R-:W-:Y:S01]  /*1260*/  UIADD3 UR24, UR8, 0x200, URZ ;  /* 0x0000020008187890 */ /* 0x000fe2000fffe03f */
[----:B------:R-:W-:Y:S01]  /*1270*/  P2R R6, PR, RZ, 0x1 ;  /* 0x00000001ff067803 */ /* 0x000fe20000000000 */
[----:B------:R-:W-:Y:S01]  /*1280*/  UIADD3 UR26, UR6, 0x200, URZ ;  /* 0x00000200061a7890 */ /* 0x000fe2000fffe03f */
[----:B------:R-:W-:Y:S01]  /*1290*/  UMOV UR25, 0x40000040 ;  /* 0x4000004000197882 */ /* 0x000fe20000000000 */
[----:B------:R-:W-:Y:S01]  /*12a0*/  UMOV UR27, 0x40000040 ;  /* 0x40000040001b7882 */ /* 0x000fe20000000000 */
[----:B------:R-:W-:-:S02]  /*12b0*/  UIADD3 UR28, UR8, 0x202, URZ ;  /* 0x00000202081c7890 */ /* 0x000fc4000fffe03f */
[----:B------:R-:W-:Y:S01]  /*12c0*/  UIADD3 UR30, UR6, 0x202, URZ ;  /* 0x00000202061e7890 */ /* 0x000fe2000fffe03f */
[----:B------:R-:W-:Y:S01]  /*12d0*/  UMOV UR29, 0x40000040 ;  /* 0x40000040001d7882 */ /* 0x000fe20000000000 */
[----:B------:R-:W-:Y:S01]  /*12e0*/  UMOV UR31, 0x40000040 ;  /* 0x40000040001f7882 */ /* 0x000fe20000000000 */
[----:B------:R-:W-:Y:S02]  /*12f0*/  UIADD3 UR32, UR8, 0x204, URZ ;  /* 0x0000020408207890 */ /* 0x000fe4000fffe03f */
[----:B------:R-:W-:Y:S01]  /*1300*/  UIADD3 UR34, UR6, 0x204, URZ ;  /* 0x0000020406227890 */ /* 0x000fe2000fffe03f */
[----:B------:R-:W-:Y:S01]  /*1310*/  UMOV UR33, 0x40000040 ;  /* 0x4000004000217882 */ /* 0x000fe20000000000 */
[----:B------:R-:W-:Y:S01]  /*1320*/  UMOV UR35, 0x40000040 ;  /* 0x4000004000237882 */ /* 0x000fe20000000000 */
[----:B------:R-:W-:Y:S02]  /*1330*/  UIADD3 UR40, UR8, 0x206, URZ ;  /* 0x0000020608287890 */ /* 0x000fe4000fffe03f */
[----:B------:R-:W-:Y:S01]  /*1340*/  UIADD3 UR42, UR6, 0x206, URZ ;  /* 0x00000206062a7890 */ /* 0x000fe2000fffe03f */
[----:B------:R-:W-:Y:S01]  /*1350*/  UMOV UR41, 0x40000040 ;  /* 0x4000004000297882 */ /* 0x000fe20000000000 */
[----:B------:R-:W-:Y:S01]  /*1360*/  UMOV UR43, 0x40000040 ;  /* 0x40000040002b7882 */ /* 0x000fe20000000000 */
[----:B------:R-:W-:-:S04]  /*1370*/  USHF.L.U32 UR7, UR7, 0x3, URZ ;  /* 0x0000000307077899 */ /* 0x000fc8000800063f */
[----:B------:R-:W-:Y:S01]  /*1380*/  ULOP3.LUT UR7, UR7, 0x8, URZ, 0xc, !UPT ;  /* 0x0000000807077892 */ /* 0x000fe2000f8e0c3f */
[----:B------:R-:W-:Y:S02]  /*1390*/  WARPGROUP.DEPBAR.LE gsb0, 0x0 ;  /* 0x00008000000079c5 */ /* 0x000fe40000010000 */
[----:B------:R-:W-:-:S06]  /*13a0*/  WARPGROUP.ARRIVE ;  /* 0x00000000000079c5 */ /* 0x000fcc0000000000 */
[----:B------:R-:W-:Y:S01]  /*13b0*/  HGMMA.64x64x16.F32.BF16 R24, gdesc[UR12], R24, gsb0 ;  /* 0x00e000000c1879f0 */ /* 0x000fe20008001818 */
[----:B------:R-:W-:Y:S02]  /*13c0*/  ULDC UR14, c[0x0][0x604] ;  /* 0x00018100000e7ab9 */ /* 0x000fe40000000800 */
[----:B------:R-:W-:Y:S02]  /*13d0*/  WARPGROUP.DEPBAR.LE gsb0, 0x0 ;  /* 0x00008000000079c5 */ /* 0x000fe40000010000 */
[----:B------:R-:W-:-:S06]  /*13e0*/  WARPGROUP.ARRIVE ;  /* 0x00000000000079c5 */ /* 0x000fcc0000000000 */
[----:B------:R-:W-:Y:S03]  /*13f0*/  HGMMA.64x64x16.F32.BF16 R24, gdesc[UR16], R24, gsb0 ;  /* 0x00e00000101879f0 */ /* 0x000fe60008001818 */
        /* <DEDUP_REMOVED lines=16> */
[----:B------:R-:W-:Y:S02]  /*1500*/  FSEL R25, R25, -INF , P2 ;  /* 0xff80000019197808 */ /* 0x000fe40001000000 */
[----:B------:R-:W-:Y:S02]  /*1510*/  FSEL R31, R31, -INF , P2 ;  /* 0xff8000001f1f7808 */ /* 0x000fe40001000000 */
[----:B------:R-:W-:Y:S01]  /*1520*/  ISETP.GE.AND P2, PT, R0, R11, PT ;  /* 0x0000000b0000720c */ /* 0x000fe20003f46270 */
[----:B------:R-:W-:Y:S01]  /*1530*/  VIADD R11, R5, 0x21 ;  /* 0x00000021050b7836 */ /* 0x000fe20000000000 */
[----:B------:R-:W-:-:S02]  /*1540*/  FSEL R24, R24, -INF , P4 ;  /* 0xff80000018187808 */ /* 0x000fc40002000000 */
[----:B------:R-:W-:Y:S02]  /*1550*/  FSEL R29, R29, -INF , P3 ;  /* 0xff8000001d1d7808 */ /* 0x000fe40001800000 */
[----:B------:R-:W-:Y:S02]  /*1560*/  FSEL R35, R35, -INF , P3 ;  /* 0xff80000023237808 */ /* 0x000fe40001800000 */
[----:B------:R-:W-:Y:S02]  /*1570*/  ISETP.GE.AND P3, PT, R0, R11, PT ;  /* 0x0000000b0000720c */ /* 0x000fe40003f66270 */
[----:B------:R-:W-:Y:S02]  /*1580*/  FSEL R28, R28, -INF , P6 ;  /* 0xff8000001c1c7808 */ /* 0x000fe40003000000 */
[----:B------:R-:W-:Y:S02]  /*1590*/  FMNMX R11, R24, R25, !PT ;  /* 0x00000019180b7209 */ /* 0x000fe40007800000 */
[----:B------:R-:W-:-:S02]  /*15a0*/  FSEL R30, R30, -INF , P4 ;  /* 0xff8000001e1e7808 */ /* 0x000fc40002000000 */
[----:B------:R-:W-:Y:S02]  /*15b0*/  ISETP.GE.AND P4, PT, R0, R7, PT ;  /* 0x000000070000720c */ /* 0x000fe40003f86270 */
[----:B------:R-:W-:Y:S02]  /*15c0*/  IADD3 R7, R5, 0x20, RZ ;  /* 0x0000002005077810 */ /* 0x000fe40007ffe0ff */
[----:B------:R-:W-:Y:S02]  /*15d0*/  FMNMX R2, R28, R11, !PT ;  /* 0x0000000b1c027209 */ /* 0x000fe40007800000 */
[----:B------:R-:W-:Y:S02]  /*15e0*/  FSEL R34, R34, -INF , P6 ;  /* 0xff80000022227808 */ /* 0x000fe40003000000 */
[----:B------:R-:W-:Y:S02]  /*15f0*/  ISETP.GE.AND P6, PT, R0, R7, PT ;  /* 0x000000070000720c */ /* 0x000fe40003fc6270 */
[----:B------:R-:W-:-:S02]  /*1600*/  FSEL R32, R32, -INF , P1 ;  /* 0xff80000020207808 */ /* 0x000fc40000800000 */
[----:B------:R-:W-:Y:S02]  /*1610*/  FMNMX R11, R29, R2, !PT ;  /* 0x000000021d0b7209 */ /* 0x000fe40007800000 */
[----:B------:R-:W-:Y:S02]  /*1620*/  IADD3 R7, R5, 0x28, RZ ;  /* 0x0000002805077810 */ /* 0x000fe40007ffe0ff */
[----:B------:R-:W-:Y:S02]  /*1630*/  FSEL R38, R38, -INF , P1 ;  /* 0xff80000026267808 */ /* 0x000fe40000800000 */
[----:B------:R-:W-:Y:S02]  /*1640*/  FSEL R33, R33, -INF , P5 ;  /* 0xff80000021217808 */ /* 0x000fe40002800000 */
[----:B------:R-:W-:Y:S02]  /*1650*/  FMNMX R2, R32, R11, !PT ;  /* 0x0000000b20027209 */ /* 0x000fe40007800000 */
[----:B------:R-:W-:-:S02]  /*1660*/  ISETP.GE.AND P1, PT, R0, R7, PT ;  /* 0x000000070000720c */ /* 0x000fc40003f26270 */
[----:B------:R-:W-:Y:S02]  /*1670*/  IADD3 R7, R5, 0x29, RZ ;  /* 0x0000002905077810 */ /* 0x000fe40007ffe0ff */
[----:B------:R-:W-:Y:S02]  /*1680*/  FSEL R36, R36, -INF , P4 ;  /* 0xff80000024247808 */ /* 0x000fe40002000000 */
[----:B------:R-:W-:Y:S01]  /*1690*/  FMNMX R11, R33, R2, !PT ;  /* 0x00000002210b7209 */ /* 0x000fe20007800000 */
[C---:B------:R-:W-:Y:S01]  /*16a0*/  VIADD R2, R0.reuse, 0x8 ;  /* 0x0000000800027836 */ /* 0x040fe20000000000 */
[----:B------:R-:W-:Y:S02]  /*16b0*/  FSEL R39, R39, -INF , P5 ;  /* 0xff80000027277808 */ /* 0x000fe40002800000 */
[----:B------:R-:W-:Y:S01]  /*16c0*/  ISETP.GE.AND P5, PT, R0, R7, PT ;  /* 0x000000070000720c */ /* 0x000fe20003fa6270 */
[----:B------:R-:W-:Y:S01]  /*16d0*/  VIADD R7, R5, 0x38 ;  /* 0x0000003805077836 */ /* 0x000fe20000000000 */
[----:B------:R-:W-:-:S02]  /*16e0*/  FSEL R37, R37, -INF , P2 ;  /* 0xff80000025257808 */ /* 0x000fc40001000000 */
[----:B------:R-:W-:Y:S02]  /*16f0*/  FMNMX R4, R36, R11, !PT ;  /* 0x0000000b24047209 */ /* 0x000fe40007800000 */
[----:B------:R-:W-:Y:S02]  /*1700*/  FSEL R42, R42, -INF , P4 ;  /* 0xff8000002a2a7808 */ /* 0x000fe40002000000 */
[----:B------:R-:W-:Y:S02]  /*1710*/  ISETP.GE.AND P4, PT, R0, R7, PT ;  /* 0x000000070000720c */ /* 0x000fe40003f86270 */
[----:B------:R-:W-:Y:S02]  /*1720*/  FSEL R40, R40, -INF , P6 ;  /* 0xff80000028287808 */ /* 0x000fe40003000000 */
[----:B------:R-:W-:Y:S02]  /*1730*/  FMNMX R11, R37, R4, !PT ;  /* 0x00000004250b7209 */ /* 0x000fe40007800000 */
[----:B------:R-:W-:-:S02]  /*1740*/  IADD3 R7, R5, 0x39, RZ ;  /* 0x0000003905077810 */ /* 0x000fc40007ffe0ff */
[----:B------:R-:W-:Y:S02]  /*1750*/  FSEL R43, R43, -INF , P2 ;  /* 0xff8000002b2b7808 */ /* 0x000fe40001000000 */
[----:B------:R-:W-:Y:S02]  /*1760*/  FSEL R52, R52, -INF , P4 ;  /* 0xff80000034347808 */ /* 0x000fe40002000000 */
[----:B------:R-:W-:Y:S02]  /*1770*/  FSEL R41, R41, -INF , P3 ;  /* 0xff80000029297808 */ /* 0x000fe40001800000 */
[----:B------:R-:W-:Y:S02]  /*1780*/  FMNMX R4, R40, R11, !PT ;  /* 0x0000000b28047209 */ /* 0x000fe40007800000 */
[----:B------:R-:W-:Y:S02]  /*1790*/  ISETP.GE.AND P2, PT, R0, R7, PT ;  /* 0x000000070000720c */ /* 0x000fe40003f46270 */
[----:B------:R-:W-:-:S02]  /*17a0*/  ISETP.GE.AND P4, PT, R2, R5, PT ;  /* 0x000000050200720c */ /* 0x000fc40003f86270 */
[----:B------:R-:W-:Y:S02]  /*17b0*/  IADD3 R7, R5, 0x30, RZ ;  /* 0x0000003005077810 */ /* 0x000fe40007ffe0ff */
[----:B------:R-:W-:Y:S02]  /*17c0*/  FSEL R44, R44, -INF , P1 ;  /* 0xff8000002c2c7808 */ /* 0x000fe40000800000 */
[----:B------:R-:W-:Y:S02]  /*17d0*/  FMNMX R11, R41, R4, !PT ;  /* 0x00000004290b7209 */ /* 0x000fe40007800000 */
[----:B------:R-:W-:Y:S02]  /*17e0*/  FSEL R53, R53, -INF , P2 ;  /* 0xff80000035357808 */ /* 0x000fe40001000000 */
[----:B------:R-:W-:Y:S02]  /*17f0*/  FSEL R26, R26, -INF , P4 ;  /* 0xff8000001a1a7808 */ /* 0x000fe40002000000 */
[----:B------:R-:W-:-:S02]  /*1800*/  ISETP.GE.AND P2, PT, R0, R7, PT ;  /* 0x000000070000720c */ /* 0x000fc40003f46270 */
[----:B------:R-:W-:Y:S02]  /*1810*/  ISETP.GT.AND P4, PT, R2, R5, PT ;  /* 0x000000050200720c */ /* 0x000fe40003f84270 */
[----:B------:R-:W-:Y:S02]  /*1820*/  IADD3 R7, R5, 0x31, RZ ;  /* 0x0000003105077810 */ /* 0x000fe40007ffe0ff */
[----:B------:R-:W-:Y:S02]  /*1830*/  FSEL R45, R45, -INF , P5 ;  /* 0xff8000002d2d7808 */ /* 0x000fe40002800000 */
[----:B------:R-:W-:Y:S02]  /*1840*/  FMNMX R4, R44, R11, !PT ;  /* 0x0000000b2c047209 */ /* 0x000fe40007800000 */
[----:B------:R-:W-:Y:S02]  /*1850*/  FSEL R27, R27, -INF , P4 ;  /* 0xff8000001b1b7808 */ /* 0x000fe40002000000 */
[----:B------:R-:W-:-:S02]  /*1860*/  ISETP.GE.AND P4, PT, R0, R7, PT ;  /* 0x000000070000720c */ /* 0x000fc40003f86270 */
[----:B------:R-:W-:Y:S02]  /*1870*/  FSEL R48, R48, -INF , P2 ;  /* 0xff80000030307808 */ /* 0x000fe40001000000 */
[----:B------:R-:W-:Y:S02]  /*1880*/  FMNMX R7, R45, R4, !PT ;  /* 0x000000042d077209 */ /* 0x000fe40007800000 */
[----:B------:R-:W-:Y:S02]  /*1890*/  FSEL R49, R49, -INF , P4 ;  /* 0xff80000031317808 */ /* 0x000fe40002000000 */
[----:B------:R-:W-:Y:S02]  /*18a0*/  FMNMX R4, R48, R7, !PT ;  /* 0x0000000730047209 */ /* 0x000fe40007800000 */
[----:B------:R-:W-:Y:S02]  /*18b0*/  FSEL R46, R46, -INF , P6 ;  /* 0xff8000002e2e7808 */ /* 0x000fe40003000000 */
[----:B------:R-:W-:-:S02]  /*18c0*/  FMNMX R7, R49, R4, !PT ;  /* 0x0000000431077209 */ /* 0x000fc40007800000 */
[----:B------:R-:W-:Y:S02]  /*18d0*/  FSEL R50, R50, -INF , P1 ;  /* 0xff80000032327808 */ /* 0x000fe40000800000 */
[----:B------:R-:W-:Y:S02]  /*18e0*/  FMNMX R4, R52, R7, !PT ;  /* 0x0000000734047209 */ /* 0x000fe40007800000 */
[----:B------:R-:W-:Y:S02]  /*18f0*/  FSEL R47, R47, -INF , P3 ;  /* 0xff8000002f2f7808 */ /* 0x000fe40001800000 */
[----:B------:R-:W-:Y:S02]  /*1900*/  FMNMX R8, R53, R4, !PT ;  /* 0x0000000435087209 */ /* 0x000fe40007800000 */
[----:B------:R-:W-:Y:S02]  /*1910*/  FSEL R51, R51, -INF , P5 ;  /* 0xff80000033337808 */ /* 0x000fe40002800000 */
[----:B------:R-:W-:Y:S01]  /*1920*/  FSEL R54, R54, -INF , P2 ;  /* 0xff80000036367808 */ /* 0x000fe20001000000 */
[----:B------:R-:W1:Y:S01]  /*1930*/  SHFL.BFLY PT, R7, R8, 0x1, 0x1f ;  /* 0x0c201f0008077f89 */ /* 0x000e6200000e0000 */
[----:B------:R-:W-:-:S02]  /*1940*/  FSEL R55, R55, -INF , P4 ;  /* 0xff80000037377808 */ /* 0x000fc40002000000 */
[----:B-1----:R-:W-:-:S05]  /*1950*/  FMNMX R10, R8, R7, !PT ;  /* 0x00000007080a7209 */ /* 0x002fca0007800000 */
[----:B------:R-:W1:Y:S02]  /*1960*/  SHFL.BFLY PT, R7, R10, 0x2, 0x1f ;  /* 0x0c401f000a077f89 */ /* 0x000e6400000e0000 */
[----:B-1----:R-:W-:Y:S02]  /*1970*/  FMNMX R4, R10, R7, !PT ;  /* 0x000000070a047209 */ /* 0x002fe40007800000 */
[----:B------:R-:W-:Y:S02]  /*1980*/  FMNMX R7, R26, R27, !PT ;  /* 0x0000001b1a077209 */ /* 0x000fe40007800000 */
[----:B------:R-:W-:-:S04]  /*1990*/  FSETP.NEU.AND P0, PT, R4, -INF , PT ;  /* 0xff8000000400780b */ /* 0x000fc80003f0d000 */
[----:B------:R-:W-:Y:S02]  /*19a0*/  FSEL R11, R4, RZ, P0 ;  /* 0x000000ff040b7208 */ /* 0x000fe40000000000 */
[----:B------:R-:W-:Y:S02]  /*19b0*/  ISETP.NE.AND P0, PT, R6, RZ, PT ;  /* 0x000000ff0600720c */ /* 0x000fe40003f05270 */
[----:B------:R-:W-:Y:S01]  /*19c0*/  FMNMX R6, R30, R7, !PT ;  /* 0x000000071e067209 */ /* 0x000fe20007800000 */
[----:B------:R-:W-:-:S03]  /*19d0*/  FMUL R11, R11, UR14 ;  /* 0x0000000e0b0b7c20 */ /* 0x000fc60008400000 */
[----:B------:R-:W-:Y:S01]  /*19e0*/  FMNMX R7, R31, R6, !PT ;  /* 0x000000061f077209 */ /* 0x000fe20007800000 */
[--C-:B------:R-:W-:Y:S01]  /*19f0*/  FFMA R24, R24, UR14, -R11.reuse ;  /* 0x0000000e18187c23 */ /* 0x100fe2000800080b */
[--C-:B------:R-:W-:Y:S01]  /*1a00*/  FFMA R28, R28, UR14, -R11.reuse ;  /* 0x0000000e1c1c7c23 */ /* 0x100fe2000800080b */
[--C-:B------:R-:W-:Y:S01]  /*1a10*/  FFMA R25, R25, UR14, -R11.reuse ;  /* 0x0000000e19197c23 */ /* 0x100fe2000800080b */
[----:B------:R-:W-:Y:S01]  /*1a20*/  FMNMX R6, R34, R7, !PT ;  /* 0x0000000722067209 */ /* 0x000fe20007800000 */
[--C-:B------:R-:W-:Y:S01]  /*1a30*/  FFMA R29, R29, UR14, -R11.reuse ;  /* 0x0000000e1d1d7c23 */ /* 0x100fe2000800080b */
[----:B------:R-:W-:Y:S01]  /*1a40*/  FSETP.GEU.AND P6, PT, R24, -126, PT ;  /* 0xc2fc00001800780b */ /* 0x000fe20003fce000 */
        /* <DEDUP_REMOVED lines=12> */
[----:B------:R-:W-:Y:S01]  /*1b10*/  @!P6 FMUL R24, R24, 0.5 ;  /* 0x3f0000001818e820 */ /* 0x000fe20000400000 */
[----:B------:R-:W-:Y:S01]  /*1b20*/  FMNMX R6, R42, R7, !PT ;  /* 0x000000072a067209 */ /* 0x000fe20007800000 */
[--C-:B------:R-:W-:Y:S01]  /*1b30*/  FFMA R48, R48, UR14, -R11.reuse ;  /* 0x0000000e30307c23 */ /* 0x100fe2000800080b */
[----:B------:R-:W-:Y:S01]  /*1b40*/  FSETP.GEU.AND P4, PT, R33, -126, PT ;  /* 0xc2fc00002100780b */ /* 0x000fe20003f8e000 */
[----:B------:R-:W-:Y:S01]  /*1b50*/  @!P1 FMUL R28, R28, 0.5 ;  /* 0x3f0000001c1c9820 */ /* 0x000fe20000400000 */
[----:B------:R-:W-:Y:S01]  /*1b60*/  FMNMX R7, R43, R6, !PT ;  /* 0x000000062b077209 */ /* 0x000fe20007800000 */
[----:B------:R-:W1:Y:S01]  /*1b70*/  MUFU.EX2 R88, R24 ;  /* 0x0000001800587308 */ /* 0x000e620000000800 */
[----:B------:R-:W-:Y:S01]  /*1b80*/  FSETP.GEU.AND P2, PT, R32, -126, PT ;  /* 0xc2fc00002000780b */ /* 0x000fe20003f4e000 */
[----:B------:R-:W-:Y:S01]  /*1b90*/  @!P3 FMUL R25, R25, 0.5 ;  /* 0x3f0000001919b820 */ /* 0x000fe20000400000 */
[----:B------:R-:W-:Y:S01]  /*1ba0*/  FMNMX R6, R46, R7, !PT ;  /* 0x000000072e067209 */ /* 0x000fe20007800000 */
[--C-:B------:R-:W-:Y:S01]  /*1bb0*/  FFMA R49, R49, UR14, -R11.reuse ;  /* 0x0000000e31317c23 */ /* 0x100fe2000800080b */
[--C-:B------:R-:W-:Y:S01]  /*1bc0*/  FFMA R44, R44, UR14, -R11.reuse ;  /* 0x0000000e2c2c7c23 */ /* 0x100fe2000800080b */
[----:B------:R-:W-:Y:S01]  /*1bd0*/  @!P5 FMUL R29, R29, 0.5 ;  /* 0x3f0000001d1dd820 */ /* 0x000fe20000400000 */
[----:B------:R-:W-:Y:S01]  /*1be0*/  FMNMX R7, R47, R6, !PT ;  /* 0x000000062f077209 */ /* 0x000fe20007800000 */
[----:B------:R-:W2:Y:S01]  /*1bf0*/  MUFU.EX2 R90, R28 ;  /* 0x0000001c005a7308 */ /* 0x000ea20000000800 */
[--C-:B------:R-:W-:Y:S01]  /*1c00*/  FFMA R45, R45, UR14, -R11.reuse ;  /* 0x0000000e2d2d7c23 */ /* 0x100fe2000800080b */
[----:B------:R-:W-:Y:S01]  /*1c10*/  @!P4 FMUL R33, R33, 0.5 ;  /* 0x3f0000002121c820 */ /* 0x000fe20000400000 */
[----:B------:R-:W-:Y:S01]  /*1c20*/  FMNMX R6, R50, R7, !PT ;  /* 0x0000000732067209 */ /* 0x000fe20007800000 */
[--C-:B------:R-:W-:Y:S01]  /*1c30*/  FFMA R52, R52, UR14, -R11.reuse ;  /* 0x0000000e34347c23 */ /* 0x100fe2000800080b */
[----:B------:R-:W-:Y:S01]  /*1c40*/  FFMA R53, R53, UR14, -R11 ;  /* 0x0000000e35357c23 */ /* 0x000fe2000800080b */
[----:B------:R-:W-:Y:S01]  /*1c50*/  @!P2 FMUL R32, R32, 0.5 ;  /* 0x3f0000002020a820 */ /* 0x000fe20000400000 */
[----:B------:R-:W-:Y:S01]  /*1c60*/  FMNMX R7, R51, R6, !PT ;  /* 0x0000000633077209 */ /* 0x000fe20007800000 */
[----:B------:R-:W3:Y:S01]  /*1c70*/  MUFU.EX2 R25, R25 ;  /* 0x0000001900197308 */ /* 0x000ee20000000800 */
[----:B-1----:R-:W-:Y:S01]  /*1c80*/  @!P6 FMUL R88, R88, R88 ;  /* 0x000000585858e220 */ /* 0x002fe20000400000 */
[----:B------:R-:W-:-:S02]  /*1c90*/  FSETP.GEU.AND P6, PT, R36, -126, PT ;  /* 0xc2fc00002400780b */ /* 0x000fc40003fce000 */
[----:B------:R-:W-:-:S04]  /*1ca0*/  FMNMX R6, R54, R7, !PT ;  /* 0x0000000736067209 */ /* 0x000fc80007800000 */
[----:B------:R-:W-:Y:S01]  /*1cb0*/  FMNMX R6, R55, R6, !PT ;  /* 0x0000000637067209 */ /* 0x000fe20007800000 */
[----:B--2---:R-:W-:Y:S01]  /*1cc0*/  @!P1 FMUL R90, R90, R90 ;  /* 0x0000005a5a5a9220 */ /* 0x004fe20000400000 */
[----:B------:R-:W-:Y:S01]  /*1cd0*/  FSETP.GEU.AND P1, PT, R40, -126, PT ;  /* 0xc2fc00002800780b */ /* 0x000fe20003f2e000 */
[----:B------:R-:W1:Y:S02]  /*1ce0*/  MUFU.EX2 R29, R29 ;  /* 0x0000001d001d7308 */ /* 0x000e640000000800 */
[----:B------:R-:W2:Y:S02]  /*1cf0*/  SHFL.BFLY PT, R7, R6, 0x1, 0x1f ;  /* 0x0c201f0006077f89 */ /* 0x000ea400000e0000 */
[----:B------:R-:W-:Y:S01]  /*1d00*/  @!P6 FMUL R36, R36, 0.5 ;  /* 0x3f0000002424e820 */ /* 0x000fe20000400000 */
[----:B---3--:R-:W-:Y:S01]  /*1d10*/  @!P3 FMUL R25, R25, R25 ;  /* 0x000000191919b220 */ /* 0x008fe20000400000 */
[----:B------:R-:W-:Y:S02]  /*1d20*/  FSETP.GEU.AND P3, PT, R37, -126, PT ;  /* 0xc2fc00002500780b */ /* 0x000fe40003f6e000 */
[----:B------:R-:W3:Y:S04]  /*1d30*/  MUFU.EX2 R94, R36 ;  /* 0x00000024005e7308 */ /* 0x000ee80000000800 */
[----:B------:R-:W-:-:S04]  /*1d40*/  @!P1 FMUL R40, R40, 0.5 ;  /* 0x3f00000028289820 */ /* 0x000fc80000400000 */
[----:B------:R-:W4:Y:S01]  /*1d50*/  MUFU.EX2 R13, R40 ;  /* 0x00000028000d7308 */ /* 0x000f220000000800 */
[----:B-1----:R-:W-:Y:S01]  /*1d60*/  @!P5 FMUL R29, R29, R29 ;  /* 0x0000001d1d1dd220 */ /* 0x002fe20000400000 */
[----:B------:R-:W-:Y:S01]  /*1d70*/  FSETP.GEU.AND P5, PT, R41, -126, PT ;  /* 0xc2fc00002900780b */ /* 0x000fe20003fae000 */
[----:B------:R-:W-:-:S05]  /*1d80*/  @!P3 FMUL R37, R37, 0.5 ;  /* 0x3f0000002525b820 */ /* 0x000fca0000400000 */
[----:B------:R-:W1:Y:S01]  /*1d90*/  MUFU.EX2 R92, R32 ;  /* 0x00000020005c7308 */ /* 0x000e620000000800 */
[----:B---3--:R-:W-:Y:S01]  /*1da0*/  @!P6 FMUL R94, R94, R94 ;  /* 0x0000005e5e5ee220 */ /* 0x008fe20000400000 */
[----:B--2---:R-:W-:Y:S02]  /*1db0*/  FMNMX R6, R6, R7, !PT ;  /* 0x0000000706067209 */ /* 0x004fe40007800000 */
[----:B------:R-:W-:-:S03]  /*1dc0*/  FSETP.GEU.AND P6, PT, R48, -126, PT ;  /* 0xc2fc00003000780b */ /* 0x000fc60003fce000 */
[----:B------:R-:W2:Y:S01]  /*1dd0*/  SHFL.BFLY PT, R7, R6, 0x2, 0x1f ;  /* 0x0c401f0006077f89 */ /* 0x000ea200000e0000 */
[----:B------:R-:W3:Y:S01]  /*1de0*/  MUFU.EX2 R33, R33 ;  /* 0x0000002100217308 */ /* 0x000ee20000000800 */
[----:B----4-:R-:W-:Y:S01]  /*1df0*/  @!P1 FMUL R13, R13, R13 ;  /* 0x0000000d0d0d9220 */ /* 0x010fe20000400000 */
[----:B------:R-:W-:Y:S01]  /*1e00*/  FSETP.GEU.AND P1, PT, R49, -126, PT ;  /* 0xc2fc00003100780b */ /* 0x000fe20003f2e000 */
[----:B------:R-:W-:Y:S02]  /*1e10*/  @!P5 FMUL R41, R41, 0.5 ;  /* 0x3f0000002929d820 */ /* 0x000fe40000400000 */
[----:B------:R-:W-:Y:S01]  /*1e20*/  FADD R8, R88, R13 ;  /* 0x0000000d58087221 */ /* 0x000fe20000000000 */
[----:B------:R-:W-:Y:S02]  /*1e30*/  F2FP.BF16.F32.PACK_AB R88, R25, R88 ;  /* 0x000000581958723e */ /* 0x000fe400000010ff */
[----:B------:R-:W4:Y:S01]  /*1e40*/  MUFU.EX2 R37, R37 ;  /* 0x0000002500257308 */ /* 0x000f220000000800 */
[----:B-1----:R-:W-:Y:S01]  /*1e50*/  @!P2 FMUL R92, R92, R92 ;  /* 0x0000005c5c5ca220 */ /* 0x002fe20000400000 */
[----:B------:R-:W-:Y:S01]  /*1e60*/  FSETP.GEU.AND P2, PT, R44, -126, PT ;  /* 0xc2fc00002c00780b */ /* 0x000fe20003f4e000 */
[----:B------:R-:W-:-:S04]  /*1e70*/  @!P6 FMUL R48, R48, 0.5 ;  /* 0x3f0000003030e820 */ /* 0x000fc80000400000 */
[----:B------:R-:W-:Y:S01]  /*1e80*/  @!P1 FMUL R49, R49, 0.5 ;  /* 0x3f00000031319820 */ /* 0x000fe20000400000 */
[----:B------:R-:W1:Y:S01]  /*1e90*/  MUFU.EX2 R96, R41 ;  /* 0x0000002900607308 */ /* 0x000e620000000800 */
[----:B---3--:R-:W-:Y:S01]  /*1ea0*/  @!P4 FMUL R33, R33, R33 ;  /* 0x000000212121c220 */ /* 0x008fe20000400000 */
[----:B------:R-:W-:Y:S02]  /*1eb0*/  FSETP.GEU.AND P4, PT, R45, -126, PT ;  /* 0xc2fc00002d00780b */ /* 0x000fe40003f8e000 */
[----:B--2---:R-:W-:-:S03]  /*1ec0*/  FMNMX R6, R6, R7, !PT ;  /* 0x0000000706067209 */ /* 0x004fc60007800000 */
[----:B------:R-:W-:Y:S01]  /*1ed0*/  @!P2 FMUL R44, R44, 0.5 ;  /* 0x3f0000002c2ca820 */ /* 0x000fe20000400000 */
[----:B----4-:R-:W-:Y:S01]  /*1ee0*/  @!P3 FMUL R37, R37, R37 ;  /* 0x000000252525b220 */ /* 0x010fe20000400000 */
[----:B------:R-:W2:Y:S01]  /*1ef0*/  MUFU.EX2 R11, R48 ;  /* 0x00000030000b7308 */ /* 0x000ea20000000800 */
[----:B------:R-:W-:-:S05]  /*1f00*/  FSETP.NEU.AND P3, PT, R6, -INF , PT ;  /* 0xff8000000600780b */ /* 0x000fca0003f6d000 */
[----:B------:R-:W-:Y:S01]  /*1f10*/  @!P4 FMUL R45, R45, 0.5 ;  /* 0x3f0000002d2dc820 */ /* 0x000fe20000400000 */
[----:B------:R-:W-:Y:S01]  /*1f20*/  FSEL R7, R6, RZ, P3 ;  /* 0x000000ff06077208 */ /* 0x000fe20001800000 */
[----:B-1----:R-:W-:Y:S01]  /*1f30*/  @!P5 FMUL R96, R96, R96 ;  /* 0x000000606060d220 */ /* 0x002fe20000400000 */
[----:B------:R-:W1:Y:S01]  /*1f40*/  MUFU.EX2 R100, R49 ;  /* 0x0000003100647308 */ /* 0x000e620000000800 */
[----:B------:R-:W-:Y:S02]  /*1f50*/  FSETP.GEU.AND P5, PT, R53, -126, PT ;  /* 0xc2fc00003500780b */ /* 0x000fe40003fae000 */
[----:B------:R-:W-:Y:S01]  /*1f60*/  FMUL R7, R7, UR14 ;  /* 0x0000000e07077c20 */ /* 0x000fe20008400000 */
[----:B------:R-:W-:-:S03]  /*1f70*/  FSETP.GEU.AND P3, PT, R52, -126, PT ;  /* 0xc2fc00003400780b */ /* 0x000fc60003f6e000 */
[--C-:B------:R-:W-:Y:S01]  /*1f80*/  FFMA R30, R30, UR14, -R7.reuse ;  /* 0x0000000e1e1e7c23 */ /* 0x100fe20008000807 */
[----:B------:R-:W3:Y:S01]  /*1f90*/  MUFU.EX2 R15, R44 ;  /* 0x0000002c000f7308 */ /* 0x000ee20000000800 */
[--C-:B------:R-:W-:Y:S01]  /*1fa0*/  FFMA R31, R31, UR14, -R7.reuse ;  /* 0x0000000e1f1f7c23 */ /* 0x100fe20008000807 */
[--C-:B------:R-:W-:Y:S01]  /*1fb0*/  FFMA R26, R26, UR14, -R7.reuse ;  /* 0x0000000e1a1a7c23 */ /* 0x100fe20008000807 */
[--C-:B------:R-:W-:Y:S01]  /*1fc0*/  FFMA R27, R27, UR14, -R7.reuse ;  /* 0x0000000e1b1b7c23 */ /* 0x100fe20008000807 */
[----:B--2---:R-:W-:Y:S01]  /*1fd0*/  @!P6 FMUL R11, R11, R11 ;  /* 0x0000000b0b0be220 */ /* 0x004fe20000400000 */
[----:B------:R-:W-:Y:S01]  /*1fe0*/  FSETP.GEU.AND P6, PT, R30, -126, PT ;  /* 0xc2fc00001e00780b */ /* 0x000fe20003fce000 */
[----:B------:R-:W-:Y:S01]  /*1ff0*/  @!P5 FMUL R53, R53, 0.5 ;  /* 0x3f0000003535d820 */ /* 0x000fe20000400000 */
[--C-:B------:R-:W-:Y:S01]  /*2000*/  FFMA R35, R35, UR14, -R7.reuse ;  /* 0x0000000e23237c23 */ /* 0x100fe20008000807 */
[----:B------:R-:W2:Y:S01]  /*2010*/  MUFU.EX2 R98, R45 ;  /* 0x0000002d00627308 */ /* 0x000ea20000000800 */
[----:B-1----:R-:W-:Y:S01]  /*2020*/  @!P1 FMUL R100, R100, R100 ;  /* 0x0000006464649220 */ /* 0x002fe20000400000 */
[----:B------:R-:W-:Y:S01]  /*2030*/  FSETP.GEU.AND P1, PT, R31, -126, PT ;  /* 0xc2fc00001f00780b */ /* 0x000fe20003f2e000 */
[----:B------:R-:W-:Y:S01]  /*2040*/  @!P3 FMUL R52, R52, 0.5 ;  /* 0x3f0000003434b820 */ /* 0x000fe20000400000 */
[--C-:B------:R-:W-:Y:S01]  /*2050*/  FFMA R42, R42, UR14, -R7.reuse ;  /* 0x0000000e2a2a7c23 */ /* 0x100fe20008000807 */
[--C-:B------:R-:W-:Y:S01]  /*2060*/  FFMA R50, R50, UR14, -R7.reuse ;  /* 0x0000000e32327c23 */ /* 0x100fe20008000807 */
[--C-:B------:R-:W-:Y:S01]  /*2070*/  FFMA R34, R34, UR14, -R7.reuse ;  /* 0x0000000e22227c23 */ /* 0x100fe20008000807 */
[--C-:B------:R-:W-:Y:S01]  /*2080*/  FFMA R38, R38, UR14, -R7.reuse ;  /* 0x0000000e26267c23 */ /* 0x100fe20008000807 */
[----:B------:R-:W1:Y:S01]  /*2090*/  MUFU.EX2 R102, R53 ;  /* 0x0000003500667308 */ /* 0x000e620000000800 */
[----:B---3--:R-:W-:Y:S01]  /*20a0*/  @!P2 FMUL R15, R15, R15 ;  /* 0x0000000f0f0fa220 */ /* 0x008fe20000400000 */
[----:B------:R-:W-:Y:S01]  /*20b0*/  FSETP.GEU.AND P2, PT, R26, -126, PT ;  /* 0xc2fc00001a00780b */ /* 0x000fe20003f4e000 */
[----:B------:R-:W-:Y:S01]  /*20c0*/  @!P6 FMUL R30, R30, 0.5 ;  /* 0x3f0000001e1ee820 */ /* 0x000fe20000400000 */
[--C-:B------:R-:W-:Y:S01]  /*20d0*/  FFMA R39, R39, UR14, -R7.reuse ;  /* 0x0000000e27277c23 */ /* 0x100fe20008000807 */
[--C-:B------:R-:W-:Y:S01]  /*20e0*/  FFMA R46, R46, UR14, -R7.reuse ;  /* 0x0000000e2e2e7c23 */ /* 0x100fe20008000807 */
[--C-:B------:R-:W-:Y:S01]  /*20f0*/  FFMA R43, R43, UR14, -R7.reuse ;  /* 0x0000000e2b2b7c23 */ /* 0x100fe20008000807 */
[----:B------:R-:W-:Y:S01]  /*2100*/  @!P1 FMUL R31, R31, 0.5 ;  /* 0x3f0000001f1f9820 */ /* 0x000fe20000400000 */
[----:B------:R-:W3:Y:S01]  /*2110*/  MUFU.EX2 R91, R30 ;  /* 0x0000001e005b7308 */ /* 0x000ee20000000800 */
[----:B--2---:R-:W-:Y:S01]  /*2120*/  @!P4 FMUL R98, R98, R98 ;  /* 0x000000626262c220 */ /* 0x004fe20000400000 */
[----:B------:R-:W-:Y:S01]  /*2130*/  FSETP.GEU.AND P4, PT, R27, -126, PT ;  /* 0xc2fc00001b00780b */ /* 0x000fe20003f8e000 */
[--C-:B------:R-:W-:Y:S01]  /*2140*/  FFMA R47, R47, UR14, -R7.reuse ;  /* 0x0000000e2f2f7c23 */ /* 0x100fe20008000807 */
[--C-:B------:R-:W-:Y:S01]  /*2150*/  FFMA R51, R51, UR14, -R7.reuse ;  /* 0x0000000e33337c23 */ /* 0x100fe20008000807 */
[--C-:B------:R-:W-:Y:S01]  /*2160*/  FFMA R54, R54, UR14, -R7.reuse ;  /* 0x0000000e36367c23 */ /* 0x100fe20008000807 */
[----:B------:R-:W-:Y:S01]  /*2170*/  FFMA R7, R55, UR14, -R7 ;  /* 0x0000000e37077c23 */ /* 0x000fe20008000807 */
[----:B------:R-:W-:Y:S01]  /*2180*/  @!P2 FMUL R26, R26, 0.5 ;  /* 0x3f0000001a1aa820 */ /* 0x000fe20000400000 */
[----:B------:R-:W2:Y:S01]  /*2190*/  MUFU.EX2 R12, R31 ;  /* 0x0000001f000c7308 */ /* 0x000ea20000000800 */
[----:B-1----:R-:W-:Y:S01]  /*21a0*/  @!P5 FMUL R102, R102, R102 ;  /* 0x000000666666d220 */ /* 0x002fe20000400000 */
[----:B------:R-:W-:Y:S01]  /*21b0*/  FSETP.GEU.AND P5, PT, R35, -126, PT ;  /* 0xc2fc00002300780b */ /* 0x000fe20003fae000 */
[----:B------:R-:W-:Y:S01]  /*21c0*/  FADD R19, R92, R11 ;  /* 0x0000000b5c137221 */ /* 0x000fe20000000000 */
[----:B------:R-:W-:Y:S01]  /*21d0*/  FADD R21, R33, R100 ;  /* 0x0000006421157221 */ /* 0x000fe20000000000 */
[----:B------:R-:W-:Y:S01]  /*21e0*/  FADD R20, R29, R98 ;  /* 0x000000621d147221 */ /* 0x000fe20000000000 */
[----:B------:R-:W-:Y:S01]  /*21f0*/  FADD R23, R37, R102 ;  /* 0x0000006625177221 */ /* 0x000fe20000000000 */
[----:B------:R-:W-:Y:S01]  /*2200*/  @!P4 FMUL R27, R27, 0.5 ;  /* 0x3f0000001b1bc820 */ /* 0x000fe20000400000 */
[----:B------:R-:W1:Y:S01]  /*2210*/  MUFU.EX2 R17, R52 ;  /* 0x0000003400117308 */ /* 0x000e620000000800 */
[----:B---3--:R-:W-:Y:S01]  /*2220*/  @!P6 FMUL R91, R91, R91 ;  /* 0x0000005b5b5be220 */ /* 0x008fe20000400000 */
[----:B------:R-:W-:Y:S01]  /*2230*/  FSETP.GEU.AND P6, PT, R42, -126, PT ;  /* 0xc2fc00002a00780b */ /* 0x000fe20003fce000 */
[----:B------:R-:W-:Y:S01]  /*2240*/  FADD R24, R8, R19 ;  /* 0x0000001308187221 */ /* 0x000fe20000000000 */
[----:B------:R-:W-:Y:S01]  /*2250*/  FADD R19, R90, R15 ;  /* 0x0000000f5a137221 */ /* 0x000fe20000000000 */
[----:B------:R-:W-:Y:S01]  /*2260*/  FADD R8, R25, R96 ;  /* 0x0000006019087221 */ /* 0x000fe20000000000 */
[----:B------:R-:W-:Y:S01]  /*2270*/  FADD R23, R20, R23 ;  /* 0x0000001714177221 */ /* 0x000fe20000000000 */
[----:B------:R-:W-:Y:S01]  /*2280*/  @!P5 FMUL R35, R35, 0.5 ;  /* 0x3f0000002323d820 */ /* 0x000fe20000400000 */
[----:B------:R-:W3:Y:S01]  /*2290*/  MUFU.EX2 R89, R26 ;  /* 0x0000001a00597308 */ /* 0x000ee20000000800 */
[----:B--2---:R-:W-:Y:S01]  /*22a0*/  @!P1 FMUL R12, R12, R12 ;  /* 0x0000000c0c0c9220 */ /* 0x004fe20000400000 */
[----:B------:R-:W-:Y:S01]  /*22b0*/  FSETP.GEU.AND P1, PT, R50, -126, PT ;  /* 0xc2fc00003200780b */ /* 0x000fe20003f2e000 */
[----:B------:R-:W-:Y:S01]  /*22c0*/  FADD R8, R8, R21 ;  /* 0x0000001508087221 */ /* 0x000fe20000000000 */
[----:B------:R-:W-:-:S02]  /*22d0*/  F2FP.BF16.F32.PACK_AB R90, R29, R90 ;  /* 0x0000005a1d5a723e */ /* 0x000fc400000010ff */
[----:B------:R-:W-:Y:S01]  /*22e0*/  F2FP.BF16.F32.PACK_AB R92, R33, R92 ;  /* 0x0000005c215c723e */ /* 0x000fe200000010ff */
[----:B------:R-:W-:Y:S01]  /*22f0*/  @!P6 FMUL R42, R42, 0.5 ;  /* 0x3f0000002a2ae820 */ /* 0x000fe20000400000 */
[----:B------:R-:W2:Y:S01]  /*2300*/  MUFU.EX2 R10, R27 ;  /* 0x0000001b000a7308 */ /* 0x000ea20000000800 */
[----:B-1----:R-:W-:Y:S01]  /*2310*/  @!P3 FMUL R17, R17, R17 ;  /* 0x000000111111b220 */ /* 0x002fe20000400000 */
[----:B------:R-:W-:Y:S01]  /*2320*/  FSETP.GEU.AND P3, PT, R34, -126, PT ;  /* 0xc2fc00002200780b */ /* 0x000fe20003f6e000 */
[----:B------:R-:W-:Y:S01]  /*2330*/  FADD R8, R8, R23 ;  /* 0x0000001708087221 */ /* 0x000fe20000000000 */
[----:B------:R-:W-:Y:S01]  /*2340*/  F2FP.BF16.F32.PACK_AB R96, R96, R13 ;  /* 0x0000000d6060723e */ /* 0x000fe200000010ff */
[----:B------:R-:W-:Y:S01]  /*2350*/  FADD R22, R94, R17 ;  /* 0x000000115e167221 */ /* 0x000fe20000000000 */
[----:B------:R-:W-:Y:S01]  /*2360*/  F2FP.BF16.F32.PACK_AB R94, R37, R94 ;  /* 0x0000005e255e723e */ /* 0x000fe200000010ff */
[----:B------:R-:W-:Y:S01]  /*2370*/  @!P1 FMUL R50, R50, 0.5 ;  /* 0x3f00000032329820 */ /* 0x000fe20000400000 */
[----:B------:R-:W1:Y:S01]  /*2380*/  MUFU.EX2 R14, R35 ;  /* 0x00000023000e7308 */ /* 0x000e620000000800 */
[----:B---3--:R-:W-:Y:S01]  /*2390*/  @!P2 FMUL R89, R89, R89 ;  /* 0x000000595959a220 */ /* 0x008fe20000400000 */
[----:B------:R-:W-:Y:S01]  /*23a0*/  FSETP.GEU.AND P2, PT, R38, -126, PT ;  /* 0xc2fc00002600780b */ /* 0x000fe20003f4e000 */
[----:B------:R-:W-:Y:S01]  /*23b0*/  FADD R19, R19, R22 ;  /* 0x0000001613137221 */ /* 0x000fe20000000000 */
[----:B------:R-:W-:-:S02]  /*23c0*/  F2FP.BF16.F32.PACK_AB R98, R98, R15 ;  /* 0x0000000f6262723e */ /* 0x000fc400000010ff */
[----:B------:R-:W-:Y:S01]  /*23d0*/  F2FP.BF16.F32.PACK_AB R100, R100, R11 ;  /* 0x0000000b6464723e */ /* 0x000fe200000010ff */
[----:B------:R-:W-:Y:S01]  /*23e0*/  @!P3 FMUL R34, R34, 0.5 ;  /* 0x3f0000002222b820 */ /* 0x000fe20000400000 */
[----:B------:R-:W3:Y:S01]  /*23f0*/  MUFU.EX2 R42, R42 ;  /* 0x0000002a002a7308 */ /* 0x000ee20000000800 */
[----:B--2---:R-:W-:Y:S01]  /*2400*/  @!P4 FMUL R10, R10, R10 ;  /* 0x0000000a0a0ac220 */ /* 0x004fe20000400000 */
[----:B------:R-:W-:Y:S01]  /*2410*/  FSETP.GEU.AND P4, PT, R39, -126, PT ;  /* 0xc2fc00002700780b */ /* 0x000fe20003f8e000 */
[----:B------:R-:W-:Y:S01]  /*2420*/  FADD R19, R24, R19 ;  /* 0x0000001318137221 */ /* 0x000fe20000000000 */
[----:B------:R-:W-:-:S03]  /*2430*/  F2FP.BF16.F32.PACK_AB R102, R102, R17 ;  /* 0x000000116666723e */ /* 0x000fc600000010ff */
[----:B------:R-:W-:Y:S01]  /*2440*/  @!P2 FMUL R38, R38, 0.5 ;  /* 0x3f0000002626a820 */ /* 0x000fe20000400000 */
[----:B------:R-:W2:Y:S01]  /*2450*/  MUFU.EX2 R93, R34 ;  /* 0x00000022005d7308 */ /* 0x000ea20000000800 */
[----:B-1----:R-:W-:Y:S01]  /*2460*/  @!P5 FMUL R14, R14, R14 ;  /* 0x0000000e0e0ed220 */ /* 0x002fe20000400000 */
[----:B------:R-:W-:-:S05]  /*2470*/  FSETP.GEU.AND P5, PT, R46, -126, PT ;  /* 0xc2fc00002e00780b */ /* 0x000fca0003fae000 */
[----:B------:R-:W-:Y:S01]  /*2480*/  @!P4 FMUL R39, R39, 0.5 ;  /* 0x3f0000002727c820 */ /* 0x000fe20000400000 */
[----:B------:R-:W1:Y:S01]  /*2490*/  MUFU.EX2 R95, R38 ;  /* 0x00000026005f7308 */ /* 0x000e620000000800 */
[----:B---3--:R-:W-:Y:S01]  /*24a0*/  @!P6 FMUL R42, R42, R42 ;  /* 0x0000002a2a2ae220 */ /* 0x008fe20000400000 */
[----:B------:R-:W-:-:S03]  /*24b0*/  FSETP.GEU.AND P6, PT, R54, -126, PT ;  /* 0xc2fc00003600780b */ /* 0x000fc60003fce000 */
[----:B------:R-:W-:Y:S01]  /*24c0*/  FADD R26, R89, R42 ;  /* 0x0000002a591a7221 */ /* 0x000fe20000000000 */
[----:B------:R-:W-:Y:S01]  /*24d0*/  F2FP.BF16.F32.PACK_AB R89, R10, R89 ;  /* 0x000000590a59723e */ /* 0x000fe200000010ff */
[----:B------:R-:W-:Y:S01]  /*24e0*/  @!P5 FMUL R46, R46, 0.5 ;  /* 0x3f0000002e2ed820 */ /* 0x000fe20000400000 */
[----:B------:R-:W3:Y:S01]  /*24f0*/  MUFU.EX2 R16, R39 ;  /* 0x0000002700107308 */ /* 0x000ee20000000800 */
[----:B--2---:R-:W-:Y:S01]  /*2500*/  @!P3 FMUL R93, R93, R93 ;  /* 0x0000005d5d5db220 */ /* 0x004fe20000400000 */
[----:B------:R-:W-:-:S05]  /*2510*/  FSETP.GEU.AND P3, PT, R43, -126, PT ;  /* 0xc2fc00002b00780b */ /* 0x000fca0003f6e000 */
[----:B------:R-:W-:Y:S01]  /*2520*/  @!P6 FMUL R54, R54, 0.5 ;  /* 0x3f0000003636e820 */ /* 0x000fe20000400000 */
[----:B------:R-:W2:Y:S01]  /*2530*/  MUFU.EX2 R50, R50 ;  /* 0x0000003200327308 */ /* 0x000ea20000000800 */
[----:B-1----:R-:W-:Y:S01]  /*2540*/  @!P2 FMUL R95, R95, R95 ;  /* 0x0000005f5f5fa220 */ /* 0x002fe20000400000 */
[----:B------:R-:W-:-:S05]  /*2550*/  FSETP.GEU.AND P2, PT, R47, -126, PT ;  /* 0xc2fc00002f00780b */ /* 0x000fca0003f4e000 */
[----:B------:R-:W-:Y:S01]  /*2560*/  @!P3 FMUL R43, R43, 0.5 ;  /* 0x3f0000002b2bb820 */ /* 0x000fe20000400000 */
[----:B------:R-:W1:Y:S01]  /*2570*/  MUFU.EX2 R46, R46 ;  /* 0x0000002e002e7308 */ /* 0x000e620000000800 */
[----:B---3--:R-:W-:Y:S01]  /*2580*/  @!P4 FMUL R16, R16, R16 ;  /* 0x000000101010c220 */ /* 0x008fe20000400000 */
[----:B------:R-:W-:-:S05]  /*2590*/  FSETP.GEU.AND P4, PT, R51, -126, PT ;  /* 0xc2fc00003300780b */ /* 0x000fca0003f8e000 */
[----:B------:R-:W-:Y:S01]  /*25a0*/  @!P2 FMUL R47, R47, 0.5 ;  /* 0x3f0000002f2fa820 */ /* 0x000fe20000400000 */
[----:B------:R-:W3:Y:S01]  /*25b0*/  MUFU.EX2 R97, R43 ;  /* 0x0000002b00617308 */ /* 0x000ee20000000800 */
[----:B--2---:R-:W-:Y:S01]  /*25c0*/  @!P1 FMUL R50, R50, R50 ;  /* 0x0000003232329220 */ /* 0x004fe20000400000 */
[----:B------:R-:W-:-:S03]  /*25d0*/  FSETP.GEU.AND P1, PT, R7, -126, PT ;  /* 0xc2fc00000700780b */ /* 0x000fc60003f2e000 */
[----:B------:R-:W-:Y:S01]  /*25e0*/  FADD R27, R93, R50 ;  /* 0x000000325d1b7221 */ /* 0x000fe20000000000 */
[----:B------:R-:W-:Y:S01]  /*25f0*/  F2FP.BF16.F32.PACK_AB R93, R14, R93 ;  /* 0x0000005d0e5d723e */ /* 0x000fe200000010ff */
[----:B------:R-:W-:Y:S01]  /*2600*/  @!P4 FMUL R51, R51, 0.5 ;  /* 0x3f0000003333c820 */ /* 0x000fe20000400000 */
[----:B------:R-:W2:Y:S01]  /*2610*/  MUFU.EX2 R99, R47 ;  /* 0x0000002f00637308 */ /* 0x000ea20000000800 */
[----:B-1----:R-:W-:Y:S01]  /*2620*/  @!P5 FMUL R46, R46, R46 ;  /* 0x0000002e2e2ed220 */ /* 0x002fe20000400000 */
[----:B------:R-:W-:-:S03]  /*2630*/  FADD R28, R26, R27 ;  /* 0x0000001b1a1c7221 */ /* 0x000fc60000000000 */
[----:B------:R-:W-:Y:S01]  /*2640*/  FADD R20, R91, R46 ;  /* 0x0000002e5b147221 */ /* 0x000fe20000000000 */
[----:B------:R-:W-:Y:S01]  /*2650*/  F2FP.BF16.F32.PACK_AB R91, R12, R91 ;  /* 0x0000005b0c5b723e */ /* 0x000fe200000010ff */
[----:B------:R-:W-:Y:S01]  /*2660*/  @!P1 FMUL R7, R7, 0.5 ;  /* 0x3f00000007079820 */ /* 0x000fe20000400000 */
[----:B------:R-:W1:Y:S01]  /*2670*/  MUFU.EX2 R101, R51 ;  /* 0x0000003300657308 */ /* 0x000e620000000800 */
[----:B---3--:R-:W-:-:S07]  /*2680*/  @!P3 FMUL R97, R97, R97 ;  /* 0x000000616161b220 */ /* 0x008fce0000400000 */
[----:B------:R-:W3:Y:S01]  /*2690*/  MUFU.EX2 R18, R54 ;  /* 0x0000003600127308 */ /* 0x000ee20000000800 */
[----:B--2---:R-:W-:-:S04]  /*26a0*/  @!P2 FMUL R99, R99, R99 ;  /* 0x000000636363a220 */ /* 0x004fc80000400000 */
[----:B------:R-:W-:Y:S01]  /*26b0*/  FADD R21, R12, R99 ;  /* 0x000000630c157221 */ /* 0x000fe20000000000 */
[----:B------:R-:W-:Y:S02]  /*26c0*/  F2FP.BF16.F32.PACK_AB R99, R99, R46 ;  /* 0x0000002e6363723e */ /* 0x000fe400000010ff */
[----:B------:R2:W4:Y:S01]  /*26d0*/  MUFU.EX2 R103, R7 ;  /* 0x0000000700677308 */ /* 0x0005220000000800 */
[----:B-1----:R-:W-:-:S04]  /*26e0*/  @!P4 FMUL R101, R101, R101 ;  /* 0x000000656565c220 */ /* 0x002fc80000400000 */
[----:B------:R-:W-:Y:S01]  /*26f0*/  FADD R22, R14, R101 ;  /* 0x000000650e167221 */ /* 0x000fe20000000000 */
[----:B------:R-:W-:Y:S01]  /*2700*/  F2FP.BF16.F32.PACK_AB R101, R101, R50 ;  /* 0x000000326565723e */ /* 0x000fe200000010ff */
[----:B---3--:R-:W-:Y:S01]  /*2710*/  @!P6 FMUL R18, R18, R18 ;  /* 0x000000121212e220 */ /* 0x008fe20000400000 */
[----:B--2---:R-:W-:Y:S01]  /*2720*/  FADD R7, R10, R97 ;  /* 0x000000610a077221 */ /* 0x004fe20000000000 */
[----:B------:R-:W-:Y:S02]  /*2730*/  F2FP.BF16.F32.PACK_AB R97, R97, R42 ;  /* 0x0000002a6161723e */ /* 0x000fe400000010ff */
[----:B------:R-:W-:Y:S01]  /*2740*/  FADD R27, R95, R18 ;  /* 0x000000125f1b7221 */ /* 0x000fe20000000000 */
[----:B------:R-:W-:Y:S01]  /*2750*/  FADD R7, R7, R22 ;  /* 0x0000001607077221 */ /* 0x000fe20000000000 */
[----:B------:R-:W-:Y:S01]  /*2760*/  F2FP.BF16.F32.PACK_AB R95, R16, R95 ;  /* 0x0000005f105f723e */ /* 0x000fe200000010ff */
[----:B----4-:R-:W-:Y:S01]  /*2770*/  @!P1 FMUL R103, R103, R103 ;  /* 0x0000006767679220 */ /* 0x010fe20000400000 */
[----:B------:R-:W-:Y:S01]  /*2780*/  FADD R27, R20, R27 ;  /* 0x0000001b141b7221 */ /* 0x000fe20000000000 */
[----:B------:R-:W-:-:S02]  /*2790*/  MOV R20, UR7 ;  /* 0x0000000700147c02 */ /* 0x000fc40008000f00 */
[----:B------:R-:W-:Y:S01]  /*27a0*/  FADD R26, R16, R103 ;  /* 0x00000067101a7221 */ /* 0x000fe20000000000 */
[----:B------:R-:W-:Y:S01]  /*27b0*/  FADD R27, R28, R27 ;  /* 0x0000001b1c1b7221 */ /* 0x000fe20000000000 */
[----:B------:R1:W-:Y:S02]  /*27c0*/  SYNCS.ARRIVE.TRANS64.A1T0 RZ, [R20+UR11], RZ ;  /* 0x000000ff14ff79a7 */ /* 0x0003e4000810000b */
[----:B------:R-:W-:-:S04]  /*27d0*/  FADD R26, R21, R26 ;  /* 0x0000001a151a7221 */ /* 0x000fc80000000000 */
[----:B------:R-:W-:Y:S01]  /*27e0*/  FADD R26, R7, R26 ;  /* 0x0000001a071a7221 */ /* 0x000fe20000000000 */
[----:B------:R-:W-:-:S03]  /*27f0*/  FADD R7, R19, R8 ;  /* 0x0000000813077221 */ /* 0x000fc60000000000 */
[----:B------:R-:W-:Y:S01]  /*2800*/  FADD R8, R27, R26 ;  /* 0x0000001a1b087221 */ /* 0x000fe20000000000 */
[----:B-1----:R-:W-:Y:S06]  /*2810*/  @!P0 BRA `(.L_x_19) ;  /* 0x0000000000048947 */ /* 0x002fec0003800000 */
[----:B------:R-:W-:Y:S01]  /*2820*/  BPT.TRAP 0x1 ;  /* 0x000000040000795c */ /* 0x000fe20000300000 */
.L_x_19:
[----:B------:R-:W1:Y:S01]  /*2830*/  SYNCS.PHASECHK.TRANS64.TRYWAIT P1, [UR38+0x1c008], R9 ;  /* 0x01c00809ff0075a7 */ /* 0x000e620008020166 */
[----:B------:R-:W-:Y:S01]  /*2840*/  ULOP3.LUT UR7, UR10, 0x2000000, URZ, 0xfc, !UPT ;  /* 0x020000000a077892 */ /* 0x000fe2000f8efc3f */
[----:B-1----:R-:W-:Y:S11]  /*2850*/  @!P1 BRA `(.L_x_20) ;  /* 0x0000007000189947 */ /* 0x002ff60003800000 */
.L_x_108:
[----:B------:R-:W-:Y:S01]  /*2860*/  UIADD3 UR10, UR7, 0x400, URZ ;  /* 0x00000400070a7890 */ /* 0x000fe2000fffe03f */
[----:B------:R-:W-:Y:S01]  /*2870*/  WARPGROUP.ARRIVE ;  /* 0x00000000000079c5 */ /* 0x000fe20000000000 */
[----:B------:R-:W-:Y:S01]  /*2880*/  UMOV UR11, 0x40000040 ;  /* 0x40000040000b7882 */ /* 0x000fe20000000000 */
[----:B------:R-:W-:-:S06]  /*2890*/  F2FP.BF16.F32.PACK_AB R103, R103, R18 ;  /* 0x000000126767723e */ /* 0x000fcc00000010ff */
[----:B------:R-:W-:Y:S01]  /*28a0*/  HGMMA.64x128x16.F32.BF16 R24, R88, gdesc[UR8].tnspB, RZ, !UPT, gsb0 ;  /* 0x41e0000858187df0 */ /* 0x000fe2000c0018ff */
[----:B------:R-:W-:Y:S01]  /*28b0*/  UIADD3 UR10, UR7, 0x480, URZ ;  /* 0x00000480070a7890 */ /* 0x000fe2000fffe03f */
[----:B------:R-:W-:Y:S01]  /*28c0*/  UMOV UR11, 0x40000040 ;  /* 0x40000040000b7882 */ /* 0x000fe20000000000 */
[----:B------:R-:W-:Y:S02]  /*28d0*/  WARPGROUP.DEPBAR.LE gsb0, 0x0 ;  /* 0x00008000000079c5 */ /* 0x000fe40000010000 */
[----:B------:R-:W-:-:S07]  /*28e0*/  WARPGROUP.ARRIVE ;  /* 0x00000000000079c5 */ /* 0x000fce0000000000 */
[----:B------:R-:W-:Y:S01]  /*28f0*/  HGMMA.64x128x16.F32.BF16 R24, R92, gdesc[UR8].tnspB, R24, gsb0 ;  /* 0x41e000085c187df0 */ /* 0x000fe20008001818 */
        /* <DEDUP_REMOVED lines=9> */
[----:B------:R-:W-:Y:S03]  /*2990*/  HGMMA.64x128x16.F32.BF16 R24, R100, gdesc[UR8].tnspB, R24, gsb0 ;  /* 0x41e0000864187df0 */ /* 0x000fe60008001818 */
[----:B------:R-:W-:Y:S02]  /*29a0*/  WARPGROUP.DEPBAR.LE gsb0, 0x0 ;  /* 0x00008000000079c5 */ /* 0x000fe40000010000 */
[----:B------:R-:W-:Y:S05]  /*29b0*/  @!P0 BRA `(.L_x_21) ;  /* 0x0000000000048947 */ /* 0x000fea0003800000 */
[----:B------:R-:W-:Y:S01]  /*29c0*/  BPT.TRAP 0x1 ;  /* 0x000000040000795c */ /* 0x000fe20000300000 */
.L_x_21:
[----:B------:R-:W-:Y:S01]  /*29d0*/  UISETP.GT.U32.AND UP0, UPT, UR5, 0x1, UPT ;  /* 0x000000010500788c */ /* 0x000fe2000bf04070 */
[----:B------:R-:W-:Y:S01]  /*29e0*/  IMAD.MOV.U32 R12, RZ, RZ, RZ ;  /* 0x000000ffff0c7224 */ /* 0x000fe200078e00ff */
[----:B------:R-:W-:-:S04]  /*29f0*/  UIADD3 UR10, UR38, 0x1c028, URZ ;  /* 0x0001c028260a7890 */ /* 0x000fc8000fffe03f */
[----:B------:R-:W-:Y:S01]  /*2a00*/  PLOP3.LUT P1, PT, PT, PT, UP0, 0x80, 0x0 ;  /* 0x000000000000781c */ /* 0x000fe20003f2f008 */
[----:B------:R-:W-:-:S09]  /*2a10*/  UPRMT UR10, URZ, 0x654, UR10 ;  /* 0x000006543f0a7896 */ /* 0x000fd2000800000a */
[----:B------:R-:W-:Y:S03]  /*2a20*/  SYNCS.ARRIVE.TRANS64.RED.A1T0 RZ, [UR10], RZ ;  /* 0x000000ffffff79a7 */ /* 0x000fe6000810040a */
[----:B------:R-:W-:Y:S05]  /*2a30*/  @P1 BRA `(.L_x_22) ;  /* 0x0000000000041947 */ /* 0x000fea0003800000 */
[----:B------:R-:W-:Y:S01]  /*2a40*/  BPT.TRAP 0x1 ;  /* 0x000000040000795c */ /* 0x000fe20000300000 */
.L_x_22:
[----:B------:R-:W-:Y:S01]  /*2a50*/  ISETP.GE.AND P2, PT, R3, 0x4, PT ;  /* 0x000000040300780c */ /* 0x000fe20003f46270 */
[----:B------:R-:W-:Y:S01]  /*2a60*/  UMOV UR39, 0x1 ;  /* 0x0000000100277882 */ /* 0x000fe20000000000 */
[----:B------:R-:W-:Y:S01]  /*2a70*/  UMOV UR5, 0x2 ;  /* 0x0000000200057882 */ /* 0x000fe20000000000 */
[----:B------:R-:W-:Y:S02]  /*2a80*/  IADD3 R5, R5, 0x40, RZ ;  /* 0x0000004005057810 */ /* 0x000fe40007ffe0ff */
[----:B-1----:R-:W-:-:S08]  /*2a90*/  IADD3 R9, R3, -0x2, RZ ;  /* 0xfffffffe03097810 */ /* 0x002fd00007ffe0ff */
[----:B------:R-:W-:Y:S05]  /*2aa0*/  @!P2 BRA `(.L_x_23) ;  /* 0x0000001c001ca947 */ /* 0x000fea0003800000 */
[----:B------:R-:W-:Y:S01]  /*2ab0*/  VIADD R10, R3, 0xfffffffd ;  /* 0xfffffffd030a7836 */ /* 0x000fe20000000000 */
[----:B------:R-:W-:Y:S01]  /*2ac0*/  MOV R11, R4 ;  /* 0x00000004000b7202 */ /* 0x000fe20000000f00 */
[----:B------:R-:W-:Y:S01]  /*2ad0*/  UMOV UR5, 0x2 ;  /* 0x0000000200057882 */ /* 0x000fe20000000000 */
[----:B------:R-:W-:Y:S01]  /*2ae0*/  MOV R13, R6 ;  /* 0x00000006000d7202 */ /* 0x000fe20000000f00 */
[----:B------:R-:W-:Y:S01]  /*2af0*/  UMOV UR39, 0x1 ;  /* 0x0000000100277882 */ /* 0x000fe20000000000 */
[----:B------:R-:W-:Y:S01]  /*2b00*/  MOV R12, RZ ;  /* 0x000000ff000c7202 */ /* 0x000fe20000000f00 */
[----:B------:R-:W-:-:S06]  /*2b10*/  ULDC UR44, c[0x0][0x604] ;  /* 0x00018100002c7ab9 */ /* 0x000fcc0000000800 */
.L_x_34:
[----:B------:R-:W-:Y:S01]  /*2b20*/  PLOP3.LUT P3, PT, PT, PT, UP1, 0x80, 0x0 ;  /* 0x000000000000781c */ /* 0x000fe20003f6f018 */
[----:B------:R-:W-:-:S12]  /*2b30*/  IMAD.MOV.U32 R9, RZ, RZ, R10 ;  /* 0x000000ffff097224 */ /* 0x000fd800078e000a */
[----:B------:R-:W-:Y:S05]  /*2b40*/  @!P3 BRA `(.L_x_24) ;  /* 0x000000000004b947 */ /* 0x000fea0003800000 */
[----:B------:R-:W-:Y:S01]  /*2b50*/  BPT.TRAP 0x1 ;  /* 0x000000040000795c */ /* 0x000fe20000300000 */
.L_x_24:
[----:B------:R-:W-:Y:S01]  /*2b60*/  ULEA UR10, UR5, UR38, 0x3 ;  /* 0x00000026050a7291 */ /* 0x000fe2000f8e183f */
[----:B------:R-:W-:-:S08]  /*2b70*/  SHF.L.U32 R3, R12, 0x1f, RZ ;  /* 0x0000001f0c037819 */ /* 0x000fd000000006ff */
[----:B------:R-:W1:Y:S02]  /*2b80*/  SYNCS.PHASECHK.TRANS64.TRYWAIT P2, [UR10+0x1c000], R3 ;  /* 0x01c00003ff0075a7 */ /* 0x000e64000804014a */
[----:B-1----:R-:W-:Y:S05]  /*2b90*/  @!P2 BRA `(.L_x_25) ;  /* 0x0000006c0060a947 */ /* 0x002fea0003800000 */
.L_x_109:
[----:B------:R-:W-:Y:S01]  /*2ba0*/  ULEA UR10, UR5, UR6, 0xa ;  /* 0x00000006050a7291 */ /* 0x000fe2000f8e503f */
[----:B------:R-:W-:Y:S01]  /*2bb0*/  WARPGROUP.ARRIVE ;  /* 0x00000000000079c5 */ /* 0x000fe20000000000 */
[----:B------:R-:W-:Y:S01]  /*2bc0*/  UMOV UR11, 0x40000040 ;  /* 0x40000040000b7882 */ /* 0x000fe20000000000 */
[----:B------:R-:W-:Y:S01]  /*2bd0*/  UMOV UR15, 0x40000040 ;  /* 0x40000040000f7882 */ /* 0x000fe20000000000 */
[----:B------:R-:W-:Y:S02]  /*2be0*/  UIADD3 UR14, UR10, 0x2, URZ ;  /* 0x000000020a0e7890 */ /* 0x000fe4000fffe03f */
[----:B------:R-:W-:Y:S01]  /*2bf0*/  UIADD3 UR18, UR10, 0x4, URZ ;  /* 0x000000040a127890 */ /* 0x000fe2000fffe03f */
[----:B------:R-:W-:Y:S02]  /*2c00*/  UMOV UR19, 0x40000040 ;  /* 0x4000004000137882 */ /* 0x000fe40000000000 */
[----:B------:R-:W-:Y:S01]  /*2c10*/  HGMMA.64x64x16.F32.BF16 R88, gdesc[UR8], RZ, !UPT, gsb0 ;  /* 0x00e00000085879f0 */ /* 0x000fe2000c0018ff */
[----:B------:R-:W-:Y:S01]  /*2c20*/  UIADD3 UR22, UR10, 0x6, URZ ;  /* 0x000000060a167890 */ /* 0x000fe2000fffe03f */
[----:B------:R-:W-:Y:S01]  /*2c30*/  UMOV UR23, 0x40000040 ;  /* 0x4000004000177882 */ /* 0x000fe20000000000 */
        /* <DEDUP_REMOVED lines=8> */
[----:B------:R-:W-:-:S04]  /*2cc0*/  UIADD3 UR5, UR5, 0x1, URZ ;  /* 0x0000000105057890 */ /* 0x000fc8000fffe03f */
[----:B------:R-:W-:-:S04]  /*2cd0*/  UISETP.NE.AND UP0, UPT, UR5, 0x5, UPT ;  /* 0x000000050500788c */ /* 0x000fc8000bf05270 */
[----:B------:R-:W-:Y:S02]  /*2ce0*/  USEL UR10, URZ, 0x1, UP0 ;  /* 0x000000013f0a7887 */ /* 0x000fe40008000000 */
[----:B------:R-:W-:-:S04]  /*2cf0*/  USEL UR11, UR5, URZ, UP0 ;  /* 0x0000003f050b7287 */ /* 0x000fc80008000000 */
[----:B-1----:R-:W-:Y:S01]  /*2d00*/  LOP3.LUT R3, R12, UR10, RZ, 0x3c, !PT ;  /* 0x0000000a0c037c12 */ /* 0x002fe2000f8e3cff */
        /* <DEDUP_REMOVED lines=22> */
[----:B------:R-:W-:Y:S05]  /*2e70*/  @!P3 BRA `(.L_x_26) ;  /* 0x000000000004b947 */ /* 0x000fea0003800000 */
[----:B------:R-:W-:Y:S01]  /*2e80*/  BPT.TRAP 0x1 ;  /* 0x000000040000795c */ /* 0x000fe20000300000 */
.L_x_26:
[----:B------:R-:W-:Y:S01]  /*2e90*/  FMNMX R4, R88, R11, !PT ;  /* 0x0000000b58047209 */ /* 0x000fe20007800000 */
[----:B------:R-:W-:Y:S01]  /*2ea0*/  ULEA UR5, UR11, UR38, 0x3 ;  /* 0x000000260b057291 */ /* 0x000fe2000f8e183f */
[----:B------:R-:W-:Y:S02]  /*2eb0*/  FMNMX R10, R90, R13, !PT ;  /* 0x0000000d5a0a7209 */ /* 0x000fe40007800000 */
[----:B------:R-:W-:Y:S02]  /*2ec0*/  FMNMX R15, R89, R4, !PT ;  /* 0x00000004590f7209 */ /* 0x000fe40007800000 */
[----:B------:R-:W-:Y:S02]  /*2ed0*/  FMNMX R17, R91, R10, !PT ;  /* 0x0000000a5b117209 */ /* 0x000fe40007800000 */
[----:B------:R-:W-:Y:S02]  /*2ee0*/  FMNMX R4, R92, R15, !PT ;  /* 0x0000000f5c047209 */ /* 0x000fe40007800000 */
[----:B------:R-:W-:-:S02]  /*2ef0*/  FMNMX R10, R94, R17, !PT ;  /* 0x000000115e0a7209 */ /* 0x000fc40007800000 */
[----:B------:R-:W-:Y:S02]  /*2f00*/  FMNMX R15, R93, R4, !PT ;  /* 0x000000045d0f7209 */ /* 0x000fe40007800000 */
[----:B------:R-:W-:Y:S02]  /*2f10*/  FMNMX R17, R95, R10, !PT ;  /* 0x0000000a5f117209 */ /* 0x000fe40007800000 */
[----:B------:R-:W-:Y:S02]  /*2f20*/  FMNMX R4, R96, R15, !PT ;  /* 0x0000000f60047209 */ /* 0x000fe40007800000 */
[----:B------:R-:W-:Y:S02]  /*2f30*/  FMNMX R10, R98, R17, !PT ;  /* 0x00000011620a7209 */ /* 0x000fe40007800000 */
[----:B------:R-:W-:Y:S02]  /*2f40*/  FMNMX R15, R97, R4, !PT ;  /* 0x00000004610f7209 */ /* 0x000fe40007800000 */
[----:B------:R-:W-:-:S02]  /*2f50*/  FMNMX R17, R99, R10, !PT ;  /* 0x0000000a63117209 */ /* 0x000fc40007800000 */
[----:B------:R-:W-:-:S04]  /*2f60*/  FMNMX R4, R100, R15, !PT ;  /* 0x0000000f64047209 */ /* 0x000fc80007800000 */
        /* <DEDUP_REMOVED lines=8> */
[----:B------:R-:W-:-:S05]  /*2ff0*/  FMNMX R6, R117, R4, !PT ;  /* 0x0000000475067209 */ /* 0x000fca0007800000 */
[----:B------:R-:W1:Y:S02]  /*3000*/  SHFL.BFLY PT, R15, R6, 0x1, 0x1f ;  /* 0x0c201f00060f7f89 */ /* 0x000e6400000e0000 */
[----:B-1----:R-:W-:Y:S02]  /*3010*/  FMNMX R15, R6, R15, !PT ;  /* 0x0000000f060f7209 */ /* 0x002fe40007800000 */
[----:B------:R-:W-:-:S03]  /*3020*/  FMNMX R6, R102, R17, !PT ;  /* 0x0000001166067209 */ /* 0x000fc60007800000 */
[----:B------:R-:W1:Y:S02]  /*3030*/  SHFL.BFLY PT, R4, R15, 0x2, 0x1f ;  /* 0x0c401f000f047f89 */ /* 0x000e6400000e0000 */
[----:B-1----:R-:W-:Y:S02]  /*3040*/  FMNMX R4, R15, R4, !PT ;  /* 0x000000040f047209 */ /* 0x002fe40007800000 */
[----:B------:R-:W-:Y:S02]  /*3050*/  FMNMX R15, R103, R6, !PT ;  /* 0x00000006670f7209 */ /* 0x000fe40007800000 */
[----:B------:R-:W-:Y:S02]  /*3060*/  FSETP.NEU.AND P2, PT, R4, -INF , PT ;  /* 0xff8000000400780b */ /* 0x000fe40003f4d000 */
[----:B------:R-:W-:Y:S02]  /*3070*/  FMNMX R6, R106, R15, !PT ;  /* 0x0000000f6a067209 */ /* 0x000fe40007800000 */
[----:B------:R-:W-:-:S02]  /*3080*/  FSEL R10, R4, RZ, P2 ;  /* 0x000000ff040a7208 */ /* 0x000fc40001000000 */
[----:B------:R-:W-:-:S03]  /*3090*/  FMNMX R15, R107, R6, !PT ;  /* 0x000000066b0f7209 */ /* 0x000fc60007800000 */
[----:B------:R-:W-:Y:S01]  /*30a0*/  FMUL R12, R10, UR44 ;  /* 0x0000002c0a0c7c20 */ /* 0x000fe20008400000 */
[----:B------:R-:W-:Y:S01]  /*30b0*/  FMNMX R6, R110, R15, !PT ;  /* 0x0000000f6e067209 */ /* 0x000fe20007800000 */
[----:B------:R-:W-:Y:S02]  /*30c0*/  FADD R10, -R10, R11 ;  /* 0x0000000b0a0a7221 */ /* 0x000fe40000000100 */
[--C-:B------:R-:W-:Y:S01]  /*30d0*/  FFMA R88, R88, UR44, -R12.reuse ;  /* 0x0000002c58587c23 */ /* 0x100fe2000800080c */
[--C-:B------:R-:W-:Y:S01]  /*30e0*/  FFMA R89, R89, UR44, -R12.reuse ;  /* 0x0000002c59597c23 */ /* 0x100fe2000800080c */
[--C-:B------:R-:W-:Y:S01]  /*30f0*/  FFMA R92, R92, UR44, -R12.reuse ;  /* 0x0000002c5c5c7c23 */ /* 0x100fe2000800080c */
[--C-:B------:R-:W-:Y:S01]  /*3100*/  FFMA R93, R93, UR44, -R12.reuse ;  /* 0x0000002c5d5d7c23 */ /* 0x100fe2000800080c */
[----:B------:R-:W-:Y:S01]  /*3110*/  FMNMX R15, R111, R6, !PT ;  /* 0x000000066f0f7209 */ /* 0x000fe20007800000 */
[--C-:B------:R-:W-:Y:S01]  /*3120*/  FFMA R96, R96, UR44, -R12.reuse ;  /* 0x0000002c60607c23 */ /* 0x100fe2000800080c */
[----:B------:R-:W-:Y:S01]  /*3130*/  FSETP.GEU.AND P5, PT, R88, -126, PT ;  /* 0xc2fc00005800780b */ /* 0x000fe20003fae000 */
[--C-:B------:R-:W-:Y:S01]  /*3140*/  FFMA R97, R97, UR44, -R12.reuse ;  /* 0x0000002c61617c23 */ /* 0x100fe2000800080c */
[----:B------:R-:W-:Y:S01]  /*3150*/  FSETP.GEU.AND P3, PT, R89, -126, PT ;  /* 0xc2fc00005900780b */ /* 0x000fe20003f6e000 */
[--C-:B------:R-:W-:Y:S01]  /*3160*/  FFMA R100, R100, UR44, -R12.reuse ;  /* 0x0000002c64647c23 */ /* 0x100fe2000800080c */
[----:B------:R-:W-:Y:S01]  /*3170*/  FSETP.GEU.AND P2, PT, R92, -126, PT ;  /* 0xc2fc00005c00780b */ /* 0x000fe20003f4e000 */
        /* <DEDUP_REMOVED lines=8> */
[----:B------:R-:W-:Y:S01]  /*3200*/  @!P5 FMUL R88, R88, 0.5 ;  /* 0x3f0000005858d820 */ /* 0x000fe20000400000 */
[--C-:B------:R-:W-:Y:S01]  /*3210*/  FFMA R109, R109, UR44, -R12.reuse ;  /* 0x0000002c6d6d7c23 */ /* 0x100fe2000800080c */
[----:B------:R-:W-:Y:S01]  /*3220*/  @!P3 FMUL R89, R89, 0.5 ;  /* 0x3f0000005959b820 */ /* 0x000fe20000400000 */
[----:B------:R-:W-:Y:S01]  /*3230*/  FMNMX R6, R118, R15, !PT ;  /* 0x0000000f76067209 */ /* 0x000fe20007800000 */
[----:B------:R-:W-:Y:S01]  /*3240*/  @!P2 FMUL R92, R92, 0.5 ;  /* 0x3f0000005c5ca820 */ /* 0x000fe20000400000 */
[--C-:B------:R-:W-:Y:S01]  /*3250*/  FFMA R112, R112, UR44, -R12.reuse ;  /* 0x0000002c70707c23 */ /* 0x100fe2000800080c */
[----:B------:R-:W1:Y:S01]  /*3260*/  MUFU.EX2 R88, R88 ;  /* 0x0000005800587308 */ /* 0x000e620000000800 */
[----:B------:R-:W-:Y:S01]  /*3270*/  FMNMX R6, R119, R6, !PT ;  /* 0x0000000677067209 */ /* 0x000fe20007800000 */
[----:B------:R-:W-:Y:S01]  /*3280*/  @!P4 FMUL R93, R93, 0.5 ;  /* 0x3f0000005d5dc820 */ /* 0x000fe20000400000 */
[--C-:B------:R-:W-:Y:S01]  /*3290*/  FFMA R113, R113, UR44, -R12.reuse ;  /* 0x0000002c71717c23 */ /* 0x100fe2000800080c */
[----:B------:R-:W-:Y:S01]  /*32a0*/  @!P6 FMUL R96, R96, 0.5 ;  /* 0x3f0000006060e820 */ /* 0x000fe20000400000 */
[--C-:B------:R-:W-:Y:S01]  /*32b0*/  FFMA R117, R117, UR44, -R12.reuse ;  /* 0x0000002c75757c23 */ /* 0x100fe2000800080c */
[----:B------:R-:W2:Y:S01]  /*32c0*/  SHFL.BFLY PT, R15, R6, 0x1, 0x1f ;  /* 0x0c201f00060f7f89 */ /* 0x000ea200000e0000 */
[----:B------:R-:W-:Y:S01]  /*32d0*/  FFMA R116, R116, UR44, -R12 ;  /* 0x0000002c74747c23 */ /* 0x000fe2000800080c */
[----:B------:R-:W3:Y:S01]  /*32e0*/  MUFU.EX2 R89, R89 ;  /* 0x0000005900597308 */ /* 0x000ee20000000800 */
[----:B------:R-:W-:-:S07]  /*32f0*/  FMUL R10, R10, UR44 ;  /* 0x0000002c0a0a7c20 */ /* 0x000fce0008400000 */
[----:B------:R-:W4:Y:S01]  /*3300*/  MUFU.EX2 R92, R92 ;  /* 0x0000005c005c7308 */ /* 0x000f220000000800 */
[----:B-1----:R-:W-:Y:S01]  /*3310*/  @!P5 FMUL R88, R88, R88 ;  /* 0x000000585858d220 */ /* 0x002fe20000400000 */
[----:B------:R-:W-:-:S06]  /*3320*/  FSETP.GEU.AND P5, PT, R97, -126, PT ;  /* 0xc2fc00006100780b */ /* 0x000fcc0003fae000 */
[----:B------:R-:W1:Y:S01]  /*3330*/  MUFU.EX2 R93, R93 ;  /* 0x0000005d005d7308 */ /* 0x000e620000000800 */
[----:B---3--:R-:W-:Y:S01]  /*3340*/  @!P3 FMUL R89, R89, R89 ;  /* 0x000000595959b220 */ /* 0x008fe20000400000 */
[----:B------:R-:W-:Y:S02]  /*3350*/  FSETP.GEU.AND P3, PT, R100, -126, PT ;  /* 0xc2fc00006400780b */ /* 0x000fe40003f6e000 */
[----:B--2---:R-:W-:-:S03]  /*3360*/  FMNMX R6, R6, R15, !PT ;  /* 0x0000000f06067209 */ /* 0x004fc60007800000 */
[----:B------:R-:W-:Y:S01]  /*3370*/  @!P5 FMUL R97, R97, 0.5 ;  /* 0x3f0000006161d820 */ /* 0x000fe20000400000 */
[----:B------:R-:W2:Y:S01]  /*3380*/  MUFU.EX2 R96, R96 ;  /* 0x0000006000607308 */ /* 0x000ea20000000800 */
[----:B----4-:R-:W-:Y:S01]  /*3390*/  @!P2 FMUL R92, R92, R92 ;  /* 0x0000005c5c5ca220 */ /* 0x010fe20000400000 */
[----:B------:R-:W-:Y:S01]  /*33a0*/  FSETP.GEU.AND P2, PT, R101, -126, PT ;  /* 0xc2fc00006500780b */ /* 0x000fe20003f4e000 */
[----:B------:R-:W3:Y:S04]  /*33b0*/  SHFL.BFLY PT, R19, R6, 0x2, 0x1f ;  /* 0x0c401f0006137f89 */ /* 0x000ee800000e0000 */
[----:B------:R-:W-:Y:S01]  /*33c0*/  @!P3 FMUL R100, R100, 0.5 ;  /* 0x3f0000006464b820 */ /* 0x000fe20000400000 */
[----:B------:R-:W4:Y:S01]  /*33d0*/  MUFU.EX2 R97, R97 ;  /* 0x0000006100617308 */ /* 0x000f220000000800 */
[----:B-1----:R-:W-:Y:S01]  /*33e0*/  @!P4 FMUL R93, R93, R93 ;  /* 0x0000005d5d5dc220 */ /* 0x002fe20000400000 */
[----:B------:R-:W-:-:S05]  /*33f0*/  FSETP.GEU.AND P4, PT, R104, -126, PT ;  /* 0xc2fc00006800780b */ /* 0x000fca0003f8e000 */
[----:B------:R-:W-:Y:S01]  /*3400*/  @!P2 FMUL R101, R101, 0.5 ;  /* 0x3f0000006565a820 */ /* 0x000fe20000400000 */
[----:B------:R-:W1:Y:S01]  /*3410*/  MUFU.EX2 R100, R100 ;  /* 0x0000006400647308 */ /* 0x000e620000000800 */
[----:B--2---:R-:W-:Y:S01]  /*3420*/  @!P6 FMUL R96, R96, R96 ;  /* 0x000000606060e220 */ /* 0x004fe20000400000 */
[----:B------:R-:W-:-:S05]  /*3430*/  FSETP.GEU.AND P6, PT, R105, -126, PT ;  /* 0xc2fc00006900780b */ /* 0x000fca0003fce000 */
[----:B------:R-:W-:Y:S01]  /*3440*/  @!P4 FMUL R104, R104, 0.5 ;  /* 0x3f0000006868c820 */ /* 0x000fe20000400000 */
[----:B------:R-:W2:Y:S01]  /*3450*/  MUFU.EX2 R101, R101 ;  /* 0x0000006500657308 */ /* 0x000ea20000000800 */
[----:B----4-:R-:W-:Y:S01]  /*3460*/  @!P5 FMUL R97, R97, R97 ;  /* 0x000000616161d220 */ /* 0x010fe20000400000 */
[----:B------:R-:W-:Y:S02]  /*3470*/  FSETP.GEU.AND P5, PT, R108, -126, PT ;  /* 0xc2fc00006c00780b */ /* 0x000fe40003fae000 */
[----:B---3--:R-:W-:-:S03]  /*3480*/  FMNMX R6, R6, R19, !PT ;  /* 0x0000001306067209 */ /* 0x008fc60007800000 */
[----:B------:R-:W-:Y:S01]  /*3490*/  @!P6 FMUL R105, R105, 0.5 ;  /* 0x3f0000006969e820 */ /* 0x000fe20000400000 */
[----:B------:R-:W3:Y:S01]  /*34a0*/  MUFU.EX2 R15, R104 ;  /* 0x00000068000f7308 */ /* 0x000ee20000000800 */
        /* <DEDUP_REMOVED lines=8> */
[----:B---3--:R-:W-:Y:S01]  /*3530*/  @!P4 FMUL R15, R15, R15 ;  /* 0x0000000f0f0fc220 */ /* 0x008fe20000400000 */
[----:B------:R-:W-:-:S05]  /*3540*/  FSETP.GEU.AND P4, PT, R113, -126, PT ;  /* 0xc2fc00007100780b */ /* 0x000fca0003f8e000 */
[----:B------:R-:W-:Y:S01]  /*3550*/  @!P2 FMUL R112, R112, 0.5 ;  /* 0x3f0000007070a820 */ /* 0x000fe20000400000 */
[----:B------:R-:W3:Y:S01]  /*3560*/  MUFU.EX2 R16, R109 ;  /* 0x0000006d00107308 */ /* 0x000ee20000000800 */
[----:B-1----:R-:W-:Y:S01]  /*3570*/  @!P6 FMUL R14, R14, R14 ;  /* 0x0000000e0e0ee220 */ /* 0x002fe20000400000 */
[----:B------:R-:W-:-:S03]  /*3580*/  FSETP.NEU.AND P6, PT, R6, -INF , PT ;  /* 0xff8000000600780b */ /* 0x000fc60003fcd000 */
[----:B------:R-:W-:Y:S01]  /*3590*/  FADD R11, R89, R14 ;  /* 0x0000000e590b7221 */ /* 0x000fe20000000000 */
[----:B------:R-:W-:Y:S01]  /*35a0*/  FSEL R20, R6, RZ, P6 ;  /* 0x000000ff06147208 */ /* 0x000fe20003000000 */
[----:B------:R-:W-:Y:S01]  /*35b0*/  @!P4 FMUL R113, R113, 0.5 ;  /* 0x3f0000007171c820 */ /* 0x000fe20000400000 */
[----:B------:R-:W1:Y:S01]  /*35c0*/  MUFU.EX2 R19, R112 ;  /* 0x0000007000137308 */ /* 0x000e620000000800 */
[----:B--2---:R-:W-:Y:S01]  /*35d0*/  @!P5 FMUL R17, R17, R17 ;  /* 0x000000111111d220 */ /* 0x004fe20000400000 */
[----:B------:R-:W-:Y:S01]  /*35e0*/  FSETP.GEU.AND P5, PT, R117, -126, PT ;  /* 0xc2fc00007500780b */ /* 0x000fe20003fae000 */
[----:B------:R-:W-:Y:S01]  /*35f0*/  FMUL R22, R20, UR44 ;  /* 0x0000002c14167c20 */ /* 0x000fe20008400000 */
[----:B------:R-:W-:Y:S01]  /*3600*/  FSETP.GEU.AND P6, PT, R116, -126, PT ;  /* 0xc2fc00007400780b */ /* 0x000fe20003fce000 */
[----:B------:R-:W-:Y:S01]  /*3610*/  FADD R20, -R20, R13 ;  /* 0x0000000d14147221 */ /* 0x000fe20000000100 */
[----:B------:R-:W-:Y:S01]  /*3620*/  FADD R13, R92, R17 ;  /* 0x000000115c0d7221 */ /* 0x000fe20000000000 */
[--C-:B------:R-:W-:Y:S01]  /*3630*/  FFMA R90, R90, UR44, -R22.reuse ;  /* 0x0000002c5a5a7c23 */ /* 0x100fe20008000816 */
[----:B------:R-:W2:Y:S01]  /*3640*/  MUFU.EX2 R12, R113 ;  /* 0x00000071000c7308 */ /* 0x000ea20000000800 */
[----:B---3--:R-:W-:Y:S01]  /*3650*/  @!P3 FMUL R16, R16, R16 ;  /* 0x000000101010b220 */ /* 0x008fe20000400000 */
[--C-:B------:R-:W-:Y:S01]  /*3660*/  FFMA R91, R91, UR44, -R22.reuse ;  /* 0x0000002c5b5b7c23 */ /* 0x100fe20008000816 */
[--C-:B------:R-:W-:Y:S01]  /*3670*/  FFMA R23, R94, UR44, -R22.reuse ;  /* 0x0000002c5e177c23 */ /* 0x100fe20008000816 */
[----:B------:R-:W-:Y:S01]  /*3680*/  FSETP.GEU.AND P3, PT, R90, -126, PT ;  /* 0xc2fc00005a00780b */ /* 0x000fe20003f6e000 */
[--C-:B------:R-:W-:Y:S01]  /*3690*/  FFMA R104, R95, UR44, -R22.reuse ;  /* 0x0000002c5f687c23 */ /* 0x100fe20008000816 */
[--C-:B------:R-:W-:Y:S01]  /*36a0*/  FFMA R105, R98, UR44, -R22.reuse ;  /* 0x0000002c62697c23 */ /* 0x100fe20008000816 */
[----:B------:R-:W-:Y:S01]  /*36b0*/  @!P5 FMUL R117, R117, 0.5 ;  /* 0x3f0000007575d820 */ /* 0x000fe20000400000 */
[--C-:B------:R-:W-:Y:S01]  /*36c0*/  FFMA R108, R107, UR44, -R22.reuse ;  /* 0x0000002c6b6c7c23 */ /* 0x100fe20008000816 */
[----:B-1----:R-:W-:Y:S01]  /*36d0*/  @!P2 FMUL R19, R19, R19 ;  /* 0x000000131313a220 */ /* 0x002fe20000400000 */
[----:B------:R-:W-:Y:S01]  /*36e0*/  FSETP.GEU.AND P2, PT, R91, -126, PT ;  /* 0xc2fc00005b00780b */ /* 0x000fe20003f4e000 */
[----:B------:R-:W-:Y:S01]  /*36f0*/  @!P6 FMUL R116, R116, 0.5 ;  /* 0x3f0000007474e820 */ /* 0x000fe20000400000 */
[----:B------:R-:W1:Y:S01]  /*3700*/  MUFU.EX2 R18, R117 ;  /* 0x0000007500127308 */ /* 0x000e620000000800 */
[--C-:B------:R-:W-:Y:S01]  /*3710*/  FFMA R106, R106, UR44, -R22.reuse ;  /* 0x0000002c6a6a7c23 */ /* 0x100fe20008000816 */
[--C-:B------:R-:W-:Y:S01]  /*3720*/  FFMA R110, R110, UR44, -R22.reuse ;  /* 0x0000002c6e6e7c23 */ /* 0x100fe20008000816 */
[--C-:B------:R-:W-:Y:S01]  /*3730*/  FFMA R111, R111, UR44, -R22.reuse ;  /* 0x0000002c6f6f7c23 */ /* 0x100fe20008000816 */
[--C-:B------:R-:W-:Y:S01]  /*3740*/  FFMA R114, R114, UR44, -R22.reuse ;  /* 0x0000002c72727c23 */ /* 0x100fe20008000816 */
[----:B------:R-:W-:Y:S01]  /*3750*/  @!P3 FMUL R90, R90, 0.5 ;  /* 0x3f0000005a5ab820 */ /* 0x000fe20000400000 */
[----:B--2---:R-:W-:Y:S01]  /*3760*/  @!P4 FMUL R12, R12, R12 ;  /* 0x0000000c0c0cc220 */ /* 0x004fe20000400000 */
[----:B------:R-:W-:Y:S01]  /*3770*/  FSETP.GEU.AND P4, PT, R23, -126, PT ;  /* 0xc2fc00001700780b */ /* 0x000fe20003f8e000 */
[----:B------:R-:W2:Y:S01]  /*3780*/  MUFU.EX2 R21, R116 ;  /* 0x0000007400157308 */ /* 0x000ea20000000800 */
[--C-:B------:R-:W-:Y:S01]  /*3790*/  FFMA R115, R115, UR44, -R22.reuse ;  /* 0x0000002c73737c23 */ /* 0x100fe20008000816 */
[----:B------:R-:W-:Y:S01]  /*37a0*/  FFMA R118, R118, UR44, -R22 ;  /* 0x0000002c76767c23 */ /* 0x000fe20008000816 */
[----:B------:R-:W-:-:S05]  /*37b0*/  @!P2 FMUL R91, R91, 0.5 ;  /* 0x3f0000005b5ba820 */ /* 0x000fca0000400000 */
[----:B------:R3:W4:Y:S01]  /*37c0*/  MUFU.EX2 R94, R90 ;  /* 0x0000005a005e7308 */ /* 0x0007220000000800 */
[----:B-1----:R-:W-:Y:S01]  /*37d0*/  @!P5 FMUL R18, R18, R18 ;  /* 0x000000121212d220 */ /* 0x002fe20000400000 */
[----:B------:R-:W-:Y:S02]  /*37e0*/  FSETP.GEU.AND P5, PT, R105, -126, PT ;  /* 0xc2fc00006900780b */ /* 0x000fe40003fae000 */
[----:B------:R-:W-:-:S04]  /*37f0*/  @!P4 FMUL R23, R23, 0.5 ;  /* 0x3f0000001717c820 */ /* 0x000fc80000400000 */
[----:B------:R1:W5:Y:S01]  /*3800*/  MUFU.EX2 R95, R91 ;  /* 0x0000005b005f7308 */ /* 0x0003620000000800 */
[----:B---3--:R-:W-:Y:S01]  /*3810*/  FFMA R90, R99, UR44, -R22 ;  /* 0x0000002c635a7c23 */ /* 0x008fe20008000816 */
[----:B--2---:R-:W-:Y:S01]  /*3820*/  @!P6 FMUL R21, R21, R21 ;  /* 0x000000151515e220 */ /* 0x004fe20000400000 */
[----:B------:R-:W-:-:S04]  /*3830*/  FSETP.GEU.AND P6, PT, R104, -126, PT ;  /* 0xc2fc00006800780b */ /* 0x000fc80003fce000 */
[----:B------:R-:W-:Y:S01]  /*3840*/  @!P5 FMUL R105, R105, 0.5 ;  /* 0x3f0000006969d820 */ /* 0x000fe20000400000 */
[----:B------:R2:W3:Y:S01]  /*3850*/  MUFU.EX2 R98, R23 ;  /* 0x0000001700627308 */ /* 0x0004e20000000800 */
[----:B----4-:R-:W-:Y:S01]  /*3860*/  @!P3 FMUL R94, R94, R94 ;  /* 0x0000005e5e5eb220 */ /* 0x010fe20000400000 */
[----:B------:R-:W-:Y:S01]  /*3870*/  FSETP.GEU.AND P3, PT, R90, -126, PT ;  /* 0xc2fc00005a00780b */ /* 0x000fe20003f6e000 */
[----:B-1----:R-:W-:-:S05]  /*3880*/  FFMA R91, R102, UR44, -R22 ;  /* 0x0000002c665b7c23 */ /* 0x002fca0008000816 */
[----:B------:R-:W-:Y:S01]  /*3890*/  @!P6 FMUL R104, R104, 0.5 ;  /* 0x3f0000006868e820 */ /* 0x000fe20000400000 */
[----:B-----5:R-:W-:Y:S01]  /*38a0*/  @!P2 FMUL R95, R95, R95 ;  /* 0x0000005f5f5fa220 */ /* 0x020fe20000400000 */
[----:B------:R-:W-:Y:S01]  /*38b0*/  FSETP.GEU.AND P2, PT, R91, -126, PT ;  /* 0xc2fc00005b00780b */ /* 0x000fe20003f4e000 */
[--C-:B--2---:R-:W-:Y:S01]  /*38c0*/  FFMA R23, R103, UR44, -R22.reuse ;  /* 0x0000002c67177c23 */ /* 0x104fe20008000816 */
[----:B------:R-:W1:Y:S01]  /*38d0*/  MUFU.EX2 R105, R105 ;  /* 0x0000006900697308 */ /* 0x000e620000000800 */
[----:B------:R-:W-:Y:S02]  /*38e0*/  FFMA R22, R119, UR44, -R22 ;  /* 0x0000002c77167c23 */ /* 0x000fe40008000816 */
[----:B------:R-:W-:Y:S01]  /*38f0*/  @!P3 FMUL R90, R90, 0.5 ;  /* 0x3f0000005a5ab820 */ /* 0x000fe20000400000 */
[----:B---3--:R-:W-:Y:S01]  /*3900*/  @!P4 FMUL R98, R98, R98 ;  /* 0x000000626262c220 */ /* 0x008fe20000400000 */
[----:B------:R-:W-:-:S03]  /*3910*/  FSETP.GEU.AND P4, PT, R23, -126, PT ;  /* 0xc2fc00001700780b */ /* 0x000fc60003f8e000 */
[----:B------:R-:W2:Y:S03]  /*3920*/  MUFU.EX2 R99, R104 ;  /* 0x0000006800637308 */ /* 0x000ea60000000800 */
[----:B------:R-:W-:-:S05]  /*3930*/  @!P2 FMUL R91, R91, 0.5 ;  /* 0x3f0000005b5ba820 */ /* 0x000fca0000400000 */
[----:B------:R3:W4:Y:S01]  /*3940*/  MUFU.EX2 R102, R90 ;  /* 0x0000005a00667308 */ /* 0x0007220000000800 */
[----:B-1----:R-:W-:Y:S01]  /*3950*/  @!P5 FMUL R105, R105, R105 ;  /* 0x000000696969d220 */ /* 0x002fe20000400000 */
[----:B------:R-:W-:Y:S01]  /*3960*/  FSETP.GEU.AND P5, PT, R108, -126, PT ;  /* 0xc2fc00006c00780b */ /* 0x000fe20003fae000 */
[----:B------:R-:W-:-:S05]  /*3970*/  @!P4 FMUL R23, R23, 0.5 ;  /* 0x3f0000001717c820 */ /* 0x000fca0000400000 */
[----:B------:R-:W1:Y:S01]  /*3980*/  MUFU.EX2 R103, R91 ;  /* 0x0000005b00677308 */ /* 0x000e620000000800 */
[----:B--2---:R-:W-:Y:S01]  /*3990*/  @!P6 FMUL R99, R99, R99 ;  /* 0x000000636363e220 */ /* 0x004fe20000400000 */
[----:B------:R-:W-:Y:S01]  /*39a0*/  FSETP.GEU.AND P6, PT, R106, -126, PT ;  /* 0xc2fc00006a00780b */ /* 0x000fe20003fce000 */
[----:B---3--:R-:W-:-:S04]  /*39b0*/  FADD R90, R100, R21 ;  /* 0x00000015645a7221 */ /* 0x008fc80000000000 */
[----:B------:R-:W-:Y:S01]  /*39c0*/  @!P5 FMUL R108, R108, 0.5 ;  /* 0x3f0000006c6cd820 */ /* 0x000fe20000400000 */
[----:B------:R2:W3:Y:S01]  /*39d0*/  MUFU.EX2 R104, R23 ;  /* 0x0000001700687308 */ /* 0x0004e20000000800 */
[----:B----4-:R-:W-:Y:S01]  /*39e0*/  @!P3 FMUL R102, R102, R102 ;  /* 0x000000666666b220 */ /* 0x010fe20000400000 */
[----:B------:R-:W-:Y:S01]  /*39f0*/  FSETP.GEU.AND P3, PT, R110, -126, PT ;  /* 0xc2fc00006e00780b */ /* 0x000fe20003f6e000 */
[----:B------:R-:W-:-:S04]  /*3a00*/  FADD R90, R13, R90 ;  /* 0x0000005a0d5a7221 */ /* 0x000fc80000000000 */
[----:B------:R-:W-:Y:S01]  /*3a10*/  @!P6 FMUL R106, R106, 0.5 ;  /* 0x3f0000006a6ae820 */ /* 0x000fe20000400000 */
[----:B------:R-:W4:Y:S01]  /*3a20*/  MUFU.EX2 R108, R108 ;  /* 0x0000006c006c7308 */ /* 0x000f220000000800 */
[----:B-1----:R-:W-:Y:S01]  /*3a30*/  @!P2 FMUL R103, R103, R103 ;  /* 0x000000676767a220 */ /* 0x002fe20000400000 */
[----:B------:R-:W-:Y:S01]  /*3a40*/  FSETP.GEU.AND P2, PT, R111, -126, PT ;  /* 0xc2fc00006f00780b */ /* 0x000fe20003f4e000 */
[----:B--2---:R-:W-:-:S04]  /*3a50*/  FADD R23, R101, R18 ;  /* 0x0000001265177221 */ /* 0x004fc80000000000 */
[----:B------:R-:W-:Y:S01]  /*3a60*/  @!P3 FMUL R110, R110, 0.5 ;  /* 0x3f0000006e6eb820 */ /* 0x000fe20000400000 */
[----:B------:R-:W1:Y:S01]  /*3a70*/  MUFU.EX2 R107, R106 ;  /* 0x0000006a006b7308 */ /* 0x000e620000000800 */
[----:B---3--:R-:W-:Y:S01]  /*3a80*/  @!P4 FMUL R104, R104, R104 ;  /* 0x000000686868c220 */ /* 0x008fe20000400000 */
[----:B------:R-:W-:-:S05]  /*3a90*/  FSETP.GEU.AND P4, PT, R114, -126, PT ;  /* 0xc2fc00007200780b */ /* 0x000fca0003f8e000 */
[----:B------:R-:W-:Y:S01]  /*3aa0*/  @!P2 FMUL R111, R111, 0.5 ;  /* 0x3f0000006f6fa820 */ /* 0x000fe20000400000 */
[----:B------:R2:W3:Y:S01]  /*3ab0*/  MUFU.EX2 R109, R110 ;  /* 0x0000006e006d7308 */ /* 0x0004e20000000800 */
[----:B----4-:R-:W-:Y:S01]  /*3ac0*/  @!P5 FMUL R108, R108, R108 ;  /* 0x0000006c6c6cd220 */ /* 0x010fe20000400000 */
[----:B------:R-:W-:-:S05]  /*3ad0*/  FSETP.GEU.AND P5, PT, R118, -126, PT ;  /* 0xc2fc00007600780b */ /* 0x000fca0003fae000 */
[----:B------:R-:W-:Y:S01]  /*3ae0*/  @!P4 FMUL R114, R114, 0.5 ;  /* 0x3f0000007272c820 */ /* 0x000fe20000400000 */
[----:B------:R-:W4:Y:S01]  /*3af0*/  MUFU.EX2 R106, R111 ;  /* 0x0000006f006a7308 */ /* 0x000f220000000800 */
[----:B-1----:R-:W-:Y:S01]  /*3b00*/  @!P6 FMUL R107, R107, R107 ;  /* 0x0000006b6b6be220 */ /* 0x002fe20000400000 */
[----:B------:R-:W-:Y:S01]  /*3b10*/  FSETP.GEU.AND P6, PT, R115, -126, PT ;  /* 0xc2fc00007300780b */ /* 0x000fe20003fce000 */
[----:B--2---:R-:W-:Y:S01]  /*3b20*/  FMUL R110, R20, UR44 ;  /* 0x0000002c146e7c20 */ /* 0x004fe20008400000 */
[----:B------:R-:W-:-:S03]  /*3b30*/  FADD R20, R97, R12 ;  /* 0x0000000c61147221 */ /* 0x000fc60000000000 */
        /* <DEDUP_REMOVED lines=9> */
[----:B------:R-:W2:Y:S01]  /*3bd0*/  MUFU.EX2 R118, R118 ;  /* 0x0000007600767308 */ /* 0x000ea20000000800 */
[----:B----4-:R-:W-:Y:S01]  /*3be0*/  @!P2 FMUL R106, R106, R106 ;  /* 0x0000006a6a6aa220 */ /* 0x010fe20000400000 */
[----:B------:R-:W-:Y:S01]  /*3bf0*/  FSETP.GEU.AND P2, PT, R10, -126, PT ;  /* 0xc2fc00000a00780b */ /* 0x000fe20003f4e000 */
[----:B------:R-:W-:Y:S01]  /*3c00*/  FADD R20, R20, R23 ;  /* 0x0000001714147221 */ /* 0x000fe20000000000 */
[----:B------:R-:W-:Y:S01]  /*3c10*/  FADD R23, R95, R108 ;  /* 0x0000006c5f177221 */ /* 0x000fe20000000000 */
[----:B------:R-:W-:Y:S01]  /*3c20*/  FADD R113, R99, R106 ;  /* 0x0000006a63717221 */ /* 0x000fe20000000000 */
[----:B------:R-:W-:Y:S01]  /*3c30*/  F2FP.BF16.F32.PACK_AB R88, R89, R88 ;  /* 0x000000585958723e */ /* 0x000fe200000010ff */
[----:B------:R-:W-:Y:S01]  /*3c40*/  @!P3 FMUL R22, R22, 0.5 ;  /* 0x3f0000001616b820 */ /* 0x000fe20000400000 */
[----:B------:R-:W3:Y:S01]  /*3c50*/  MUFU.EX2 R115, R115 ;  /* 0x0000007300737308 */ /* 0x000ee20000000800 */
[----:B-1----:R-:W-:Y:S01]  /*3c60*/  @!P4 FMUL R114, R114, R114 ;  /* 0x000000727272c220 */ /* 0x002fe20000400000 */
[----:B------:R-:W-:Y:S01]  /*3c70*/  FSETP.GEU.AND P4, PT, R110, -126, PT ;  /* 0xc2fc00006e00780b */ /* 0x000fe20003f8e000 */
[----:B------:R-:W-:Y:S01]  /*3c80*/  FADD R20, R91, R20 ;  /* 0x000000145b147221 */ /* 0x000fe20000000000 */
[----:B------:R-:W-:Y:S01]  /*3c90*/  F2FP.BF16.F32.PACK_AB R89, R95, R94 ;  /* 0x0000005e5f59723e */ /* 0x000fe200000010ff */
[----:B------:R-:W-:Y:S01]  /*3ca0*/  FADD R117, R105, R114 ;  /* 0x0000007269757221 */ /* 0x000fe20000000000 */
[----:B------:R-:W-:Y:S01]  /*3cb0*/  F2FP.BF16.F32.PACK_AB R91, R99, R98 ;  /* 0x00000062635b723e */ /* 0x000fe200000010ff */
[----:B------:R-:W-:Y:S01]  /*3cc0*/  @!P2 FMUL R10, R10, 0.5 ;  /* 0x3f0000000a0aa820 */ /* 0x000fe20000400000 */
[----:B------:R1:W4:Y:S01]  /*3cd0*/  MUFU.EX2 R111, R22 ;  /* 0x00000016006f7308 */ /* 0x0003220000000800 */
[----:B--2---:R-:W-:Y:S01]  /*3ce0*/  @!P5 FMUL R118, R118, R118 ;  /* 0x000000767676d220 */ /* 0x004fe20000400000 */
[----:B------:R-:W-:-:S02]  /*3cf0*/  F2FP.BF16.F32.PACK_AB R95, R104, R103 ;  /* 0x00000067685f723e */ /* 0x000fc400000010ff */
[----:B------:R-:W-:Y:S01]  /*3d00*/  F2FP.BF16.F32.PACK_AB R98, R16, R17 ;  /* 0x000000111062723e */ /* 0x000fe200000010ff */
[----:B------:R-:W-:Y:S01]  /*3d10*/  FADD R119, R103, R118 ;  /* 0x0000007667777221 */ /* 0x000fe20000000000 */
[----:B------:R-:W-:Y:S01]  /*3d20*/  F2FP.BF16.F32.PACK_AB R99, R106, R109 ;  /* 0x0000006d6a63723e */ /* 0x000fe200000010ff */
[----:B------:R-:W-:Y:S01]  /*3d30*/  @!P4 FMUL R110, R110, 0.5 ;  /* 0x3f0000006e6ec820 */ /* 0x000fe20000400000 */
[----:B------:R-:W2:Y:S01]  /*3d40*/  MUFU.EX2 R10, R10 ;  /* 0x0000000a000a7308 */ /* 0x000ea20000000800 */
[----:B-1----:R-:W-:Y:S01]  /*3d50*/  FADD R22, R96, R19 ;  /* 0x0000001360167221 */ /* 0x002fe20000000000 */
[----:B---3--:R-:W-:Y:S01]  /*3d60*/  @!P6 FMUL R115, R115, R115 ;  /* 0x000000737373e220 */ /* 0x008fe20000400000 */
[----:B------:R-:W-:Y:S02]  /*3d70*/  FADD R119, R112, R119 ;  /* 0x0000007770777221 */ /* 0x000fe40000000000 */
[----:B------:R-:W-:Y:S01]  /*3d80*/  FADD R11, R11, R22 ;  /* 0x000000160b0b7221 */ /* 0x000fe20000000000 */
[----:B------:R-:W-:Y:S01]  /*3d90*/  FADD R116, R102, R115 ;  /* 0x0000007366747221 */ /* 0x000fe20000000000 */
[----:B------:R-:W-:Y:S01]  /*3da0*/  FADD R22, R94, R107 ;  /* 0x0000006b5e167221 */ /* 0x000fe20000000000 */
[----:B------:R-:W1:Y:S01]  /*3db0*/  MUFU.EX2 R13, R110 ;  /* 0x0000006e000d7308 */ /* 0x000e620000000800 */
[----:B----4-:R-:W-:Y:S01]  /*3dc0*/  @!P3 FMUL R111, R111, R111 ;  /* 0x0000006f6f6fb220 */ /* 0x010fe20000400000 */
[----:B------:R-:W-:Y:S01]  /*3dd0*/  FADD R11, R11, R90 ;  /* 0x0000005a0b0b7221 */ /* 0x000fe20000000000 */
[----:B------:R-:W-:Y:S01]  /*3de0*/  FADD R23, R23, R116 ;  /* 0x0000007417177221 */ /* 0x000fe20000000000 */
[----:B------:R-:W-:Y:S01]  /*3df0*/  FADD R22, R22, R117 ;  /* 0x0000007516167221 */ /* 0x000fe20000000000 */
[----:B------:R-:W-:Y:S01]  /*3e00*/  FADD R120, R104, R111 ;  /* 0x0000006f68787221 */ /* 0x000fe20000000000 */
[----:B------:R-:W-:Y:S01]  /*3e10*/  FADD R11, R11, R20 ;  /* 0x000000140b0b7221 */ /* 0x000fe20000000000 */
[----:B------:R-:W-:Y:S01]  /*3e20*/  F2FP.BF16.F32.PACK_AB R90, R93, R92 ;  /* 0x0000005c5d5a723e */ /* 0x000fe200000010ff */
[----:B------:R-:W-:Y:S01]  /*3e30*/  FADD R22, R22, R119 ;  /* 0x0000007716167221 */ /* 0x000fe20000000000 */
[----:B------:R-:W-:Y:S01]  /*3e40*/  FADD R120, R113, R120 ;  /* 0x0000007871787221 */ /* 0x000fe20000000000 */
[----:B--2---:R-:W-:Y:S01]  /*3e50*/  @!P2 FMUL R10, R10, R10 ;  /* 0x0000000a0a0aa220 */ /* 0x004fe20000400000 */
[----:B------:R-:W-:-:S02]  /*3e60*/  F2FP.BF16.F32.PACK_AB R92, R97, R96 ;  /* 0x00000060615c723e */ /* 0x000fc400000010ff */
[----:B------:R-:W-:Y:S01]  /*3e70*/  FADD R23, R23, R120 ;  /* 0x0000007817177221 */ /* 0x000fe20000000000 */
[----:B------:R-:W-:Y:S01]  /*3e80*/  FFMA R7, R10, R7, R11 ;  /* 0x000000070a077223 */ /* 0x000fe2000000000b */
[----:B------:R-:W-:Y:S01]  /*3e90*/  SHF.L.U32 R11, R3, 0x1f, RZ ;  /* 0x0000001f030b7819 */ /* 0x000fe200000006ff */
[-C--:B------:R-:W-:Y:S01]  /*3ea0*/  FMUL R24, R24, R10.reuse ;  /* 0x0000000a18187220 */ /* 0x080fe20000400000 */
[----:B------:R-:W-:Y:S01]  /*3eb0*/  FADD R22, R22, R23 ;  /* 0x0000001716167221 */ /* 0x000fe20000000000 */
[----:B-1----:R-:W-:Y:S01]  /*3ec0*/  @!P4 FMUL R13, R13, R13 ;  /* 0x0000000d0d0dc220 */ /* 0x002fe20000400000 */
[----:B------:R1:W2:Y:S01]  /*3ed0*/  SYNCS.PHASECHK.TRANS64.TRYWAIT P2, [UR5+0x1c000], R11 ;  /* 0x01c0000bff0075a7 */ /* 0x0002a20008040145 */
[----:B------:R-:W-:Y:S01]  /*3ee0*/  F2FP.BF16.F32.PACK_AB R93, R102, R105 ;  /* 0x00000069665d723e */ /* 0x000fe200000010ff */
[----:B------:R-:W-:Y:S01]  /*3ef0*/  FMUL R25, R25, R10 ;  /* 0x0000000a19197220 */ /* 0x000fe20000400000 */
[----:B------:R-:W-:Y:S01]  /*3f00*/  F2FP.BF16.F32.PACK_AB R94, R101, R100 ;  /* 0x00000064655e723e */ /* 0x000fe200000010ff */
[----:B------:R-:W-:Y:S01]  /*3f10*/  FFMA R8, R13, R8, R22 ;  /* 0x000000080d087223 */ /* 0x000fe20000000016 */
[-C--:B------:R-:W-:Y:S01]  /*3f20*/  FMUL R28, R28, R10.reuse ;  /* 0x0000000a1c1c7220 */ /* 0x080fe20000400000 */
        /* <DEDUP_REMOVED lines=28> */
[----:B------:R-:W-:Y:S01]  /*40f0*/  FMUL R85, R85, R10 ;  /* 0x0000000a55557220 */ /* 0x000fe20000400000 */
        /* <DEDUP_REMOVED lines=32> */
[----:B------:R-:W-:-:S02]  /*4300*/  F2FP.BF16.F32.PACK_AB R96, R14, R15 ;  /* 0x0000000f0e60723e */ /* 0x000fc400000010ff */
[----:B------:R-:W-:Y:S02]  /*4310*/  F2FP.BF16.F32.PACK_AB R97, R108, R107 ;  /* 0x0000006b6c61723e */ /* 0x000fe400000010ff */
[----:B------:R-:W-:Y:S02]  /*4320*/  F2FP.BF16.F32.PACK_AB R100, R12, R19 ;  /* 0x000000130c64723e */ /* 0x000fe400000010ff */
[----:B------:R-:W-:Y:S02]  /*4330*/  F2FP.BF16.F32.PACK_AB R101, R115, R114 ;  /* 0x000000727365723e */ /* 0x000fe400000010ff */
[----:B------:R-:W-:Y:S01]  /*4340*/  F2FP.BF16.F32.PACK_AB R102, R18, R21 ;  /* 0x000000151266723e */ /* 0x000fe200000010ff */
[----:B-12---:R-:W-:Y:S06]  /*4350*/  @!P0 BRA `(.L_x_27) ;  /* 0x0000000000048947 */ /* 0x006fec0003800000 */
[----:B------:R-:W-:Y:S01]  /*4360*/  BPT.TRAP 0x1 ;  /* 0x000000040000795c */ /* 0x000fe20000300000 */
.L_x_27:
[----:B------:R-:W-:Y:S05]  /*4370*/  @P2 BRA `(.L_x_28) ;  /* 0x0000000000082947 */ /* 0x000fea0003800000 */
[----:B------:R-:W1:Y:S02]  /*4380*/  SYNCS.PHASECHK.TRANS64.TRYWAIT P2, [UR5+0x1c000], R11 ;  /* 0x01c0000bff0075a7 */ /* 0x000e640008040145 */
[----:B-1----:R-:W-:Y:S05]  /*4390*/  @!P2 BRA `(.L_x_29) ;  /* 0x000000540078a947 */ /* 0x002fea0003800000 */
.L_x_28:
[----:B------:R-:W-:Y:S01]  /*43a0*/  ULEA UR10, UR11, UR7, 0xa ;  /* 0x000000070b0a7291 */ /* 0x000fe2000f8e503f */
[----:B------:R-:W-:Y:S01]  /*43b0*/  WARPGROUP.ARRIVE ;  /* 0x00000000000079c5 */ /* 0x000fe20000000000 */
[----:B------:R-:W-:Y:S01]  /*43c0*/  UMOV UR15, 0x40000040 ;  /* 0x40000040000f7882 */ /* 0x000fe20000000000 */
[----:B------:R-:W-:-:S04]  /*43d0*/  F2FP.BF16.F32.PACK_AB R103, R111, R118 ;  /* 0x000000766f67723e */ /* 0x000fc800000010ff */
[----:B------:R-:W-:Y:S02]  /*43e0*/  UMOV UR14, UR10 ;  /* 0x0000000a000e7c82 */ /* 0x000fe40008000000 */
        /* <DEDUP_REMOVED lines=8> */
[----:B------:R-:W-:Y:S01]  /*4470*/  UIADD3 UR10, UR10, 0x180, URZ ;  /* 0x000001800a0a7890 */ /* 0x000fe2000fffe03f */
[----:B------:R-:W-:Y:S02]  /*4480*/  WARPGROUP.DEPBAR.LE gsb0, 0x0 ;  /* 0x00008000000079c5 */ /* 0x000fe40000010000 */
[----:B------:R-:W-:-:S06]  /*4490*/  WARPGROUP.ARRIVE ;  /* 0x00000000000079c5 */ /* 0x000fcc0000000000 */
[----:B------:R-:W-:Y:S01]  /*44a0*/  HGMMA.64x128x16.F32.BF16 R24, R96, gdesc[UR12].tnspB, R24, gsb0 ;  /* 0x41e0000c60187df0 */ /* 0x000fe20008001818 */
[----:B------:R-:W-:Y:S01]  /*44b0*/  UMOV UR14, UR10 ;  /* 0x0000000a000e7c82 */ /* 0x000fe20008000000 */
[----:B------:R-:W-:Y:S01]  /*44c0*/  UMOV UR15, 0x40000040 ;  /* 0x40000040000f7882 */ /* 0x000fe20000000000 */
[----:B------:R-:W-:Y:S02]  /*44d0*/  WARPGROUP.DEPBAR.LE gsb0, 0x0 ;  /* 0x00008000000079c5 */ /* 0x000fe40000010000 */
[----:B------:R-:W-:-:S07]  /*44e0*/  WARPGROUP.ARRIVE ;  /* 0x00000000000079c5 */ /* 0x000fce0000000000 */
[----:B------:R-:W-:Y:S03]  /*44f0*/  HGMMA.64x128x16.F32.BF16 R24, R100, gdesc[UR12].tnspB, R24, gsb0 ;  /* 0x41e0000c64187df0 */ /* 0x000fe60008001818 */
[----:B------:R-:W-:Y:S02]  /*4500*/  WARPGROUP.DEPBAR.LE gsb0, 0x0 ;  /* 0x00008000000079c5 */ /* 0x000fe40000010000 */
[----:B------:R-:W-:Y:S05]  /*4510*/  @!P0 BRA `(.L_x_30) ;  /* 0x0000000000048947 */ /* 0x000fea0003800000 */
[----:B------:R-:W-:Y:S01]  /*4520*/  BPT.TRAP 0x1 ;  /* 0x000000040000795c */ /* 0x000fe20000300000 */
.L_x_30:
[----:B------:R-:W-:-:S04]  /*4530*/  ULEA UR5, UR39, UR38, 0x3 ;  /* 0x0000002627057291 */ /* 0x000fc8000f8e183f */
[----:B------:R-:W-:-:S04]  /*4540*/  UIADD3 UR5, UR5, 0x1c028, URZ ;  /* 0x0001c02805057890 */ /* 0x000fc8000fffe03f */
[----:B------:R-:W-:-:S09]  /*4550*/  UPRMT UR5, URZ, 0x654, UR5 ;  /* 0x000006543f057896 */ /* 0x000fd20008000005 */
[----:B------:R-:W-:Y:S01]  /*4560*/  SYNCS.ARRIVE.TRANS64.RED.A1T0 RZ, [UR5], RZ ;  /* 0x000000ffffff79a7 */ /* 0x000fe20008100405 */
[----:B------:R-:W-:Y:S05]  /*4570*/  @P1 BRA `(.L_x_31) ;  /* 0x0000000000041947 */ /* 0x000fea0003800000 */
[----:B------:R-:W-:Y:S01]  /*4580*/  BPT.TRAP 0x1 ;  /* 0x000000040000795c */ /* 0x000fe20000300000 */
.L_x_31:
[----:B------:R-:W-:-:S04]  /*4590*/  UIADD3 UR39, UR39, 0x1, URZ ;  /* 0x0000000127277890 */ /* 0x000fc8000fffe03f */
[----:B------:R-:W-:-:S04]  /*45a0*/  UISETP.NE.AND UP0, UPT, UR39, 0x5, UPT ;  /* 0x000000052700788c */ /* 0x000fc8000bf05270 */
[----:B------:R-:W-:Y:S01]  /*45b0*/  USEL UR39, UR39, URZ, UP0 ;  /* 0x0000003f27277287 */ /* 0x000fe20008000000 */
[----:B------:R-:W-:Y:S11]  /*45c0*/  @!P0 BRA `(.L_x_32) ;  /* 0x0000000000048947 */ /* 0x000ff60003800000 */
[----:B------:R-:W-:Y:S01]  /*45d0*/  BPT.TRAP 0x1 ;  /* 0x000000040000795c */ /* 0x000fe20000300000 */
.L_x_32:
[----:B------:R-:W-:-:S04]  /*45e0*/  ULEA UR5, UR39, UR38, 0x3 ;  /* 0x0000002627057291 */ /* 0x000fc8000f8e183f */
[----:B------:R-:W-:-:S04]  /*45f0*/  UIADD3 UR5, UR5, 0x1c028, URZ ;  /* 0x0001c02805057890 */ /* 0x000fc8000fffe03f */
[----:B------:R-:W-:-:S09]  /*4600*/  UPRMT UR5, URZ, 0x654, UR5 ;  /* 0x000006543f057896 */ /* 0x000fd20008000005 */
[----:B------:R-:W-:Y:S01]  /*4610*/  SYNCS.ARRIVE.TRANS64.RED.A1T0 RZ, [UR5], RZ ;  /* 0x000000ffffff79a7 */ /* 0x000fe20008100405 */
[----:B------:R-:W-:Y:S05]  /*4620*/  @P1 BRA `(.L_x_33) ;  /* 0x0000000000041947 */ /* 0x000fea0003800000 */
[----:B------:R-:W-:Y:S01]  /*4630*/  BPT.TRAP 0x1 ;  /* 0x000000040000795c */ /* 0x000fe20000300000 */
.L_x_33:
[----:B------:R-:W-:Y:S01]  /*4640*/  UIADD3 UR5, UR11, 0x1, URZ ;  /* 0x000000010b057890 */ /* 0x000fe2000fffe03f */
[----:B------:R-:W-:Y:S01]  /*4650*/  ISETP.GT.AND P2, PT, R9, 0x1, PT ;  /* 0x000000010900780c */ /* 0x000fe20003f44270 */
[----:B------:R-:W-:Y:S01]  /*4660*/  UIADD3 UR39, UR39, 0x1, URZ ;  /* 0x0000000127277890 */ /* 0x000fe2000fffe03f */
[----:B------:R-:W-:Y:S01]  /*4670*/  IADD3 R5, R5, 0x40, RZ ;  /* 0x0000004005057810 */ /* 0x000fe20007ffe0ff */
[----:B------:R-:W-:Y:S01]  /*4680*/  UISETP.NE.AND UP2, UPT, UR5, 0x5, UPT ;  /* 0x000000050500788c */ /* 0x000fe2000bf45270 */
[----:B-1----:R-:W-:Y:S01]  /*4690*/  IADD3 R10, R9, -0x1, RZ ;  /* 0xffffffff090a7810 */ /* 0x002fe20007ffe0ff */
[----:B------:R-:W-:Y:S01]  /*46a0*/  UISETP.NE.AND UP0, UPT, UR39, 0x5, UPT ;  /* 0x000000052700788c */ /* 0x000fe2000bf05270 */
[----:B------:R-:W-:Y:S01]  /*46b0*/  MOV R11, R4 ;  /* 0x00000004000b7202 */ /* 0x000fe20000000f00 */
[----:B------:R-:W-:Y:S01]  /*46c0*/  USEL UR10, URZ, 0x1, UP2 ;  /* 0x000000013f0a7887 */ /* 0x000fe20009000000 */
[----:B------:R-:W-:Y:S01]  /*46d0*/  IMAD.MOV.U32 R13, RZ, RZ, R6 ;  /* 0x000000ffff0d7224 */ /* 0x000fe200078e0006 */
[----:B------:R-:W-:-:S02]  /*46e0*/  USEL UR39, UR39, URZ, UP0 ;  /* 0x0000003f27277287 */ /* 0x000fc40008000000 */
[----:B------:R-:W-:Y:S02]  /*46f0*/  USEL UR5, UR5, URZ, UP2 ;  /* 0x0000003f05057287 */ /* 0x000fe40009000000 */
[----:B------:R-:W-:Y:S01]  /*4700*/  LOP3.LUT R12, R3, UR10, RZ, 0x3c, !PT ;  /* 0x0000000a030c7c12 */ /* 0x000fe2000f8e3cff */
[----:B------:R-:W-:Y:S09]  /*4710*/  @P2 BRA `(.L_x_34) ;  /* 0xffffffe400002947 */ /* 0x000ff2000383ffff */
.L_x_23:
[----:B------:R-:W-:-:S13]  /*4720*/  ISETP.GE.AND P2, PT, R9, RZ, PT ;  /* 0x000000ff0900720c */ /* 0x000fda0003f46270 */
[----:B------:R-:W-:Y:S05]  /*4730*/  @!P2 BRA `(.L_x_35) ;  /* 0x000000200044a947 */ /* 0x000fea0003800000 */
[----:B------:R-:W-:Y:S01]  /*4740*/  IADD3 R9, R9, 0x1, RZ ;  /* 0x0000000109097810 */ /* 0x000fe20007ffe0ff */
[----:B------:R-:W-:Y:S01]  /*4750*/  ULDC UR44, c[0x0][0x604] ;  /* 0x00018100002c7ab9 */ /* 0x000fe20000000800 */
[----:B------:R-:W-:Y:S02]  /*4760*/  MOV R11, R4 ;  /* 0x00000004000b7202 */ /* 0x000fe40000000f00 */
[----:B------:R-:W-:-:S07]  /*4770*/  MOV R10, R6 ;  /* 0x00000006000a7202 */ /* 0x000fce0000000f00 */
.L_x_46:
[----:B------:R-:W-:Y:S05]  /*4780*/  @!P0 BRA `(.L_x_36) ;  /* 0x0000000000048947 */ /* 0x000fea0003800000 */
[----:B------:R-:W-:Y:S01]  /*4790*/  BPT.TRAP 0x1 ;  /* 0x000000040000795c */ /* 0x000fe20000300000 */
.L_x_36:
[----:B------:R-:W-:Y:S01]  /*47a0*/  ULEA UR10, UR5, UR38, 0x3 ;  /* 0x00000026050a7291 */ /* 0x000fe2000f8e183f */
[----:B------:R-:W-:-:S08]  /*47b0*/  SHF.L.U32 R3, R12, 0x1f, RZ ;  /* 0x0000001f0c037819 */ /* 0x000fd000000006ff */
[----:B------:R-:W1:Y:S02]  /*47c0*/  SYNCS.PHASECHK.TRANS64.TRYWAIT P2, [UR10+0x1c000], R3 ;  /* 0x01c00003ff0075a7 */ /* 0x000e64000804014a */
[----:B-1----:R-:W-:Y:S05]  /*47d0*/  @!P2 BRA `(.L_x_37) ;  /* 0x000000500080a947 */ /* 0x002fea0003800000 */
.L_x_110:
        /* <DEDUP_REMOVED lines=47> */
.L_x_38:
[C---:B------:R-:W-:Y:S01]  /*4ad0*/  VIADD R13, R5.reuse, 0x1 ;  /* 0x00000001050d7836 */ /* 0x040fe20000000000 */
[C---:B------:R-:W-:Y:S01]  /*4ae0*/  ISETP.GE.AND P2, PT, R0.reuse, R5, PT ;  /* 0x000000050000720c */ /* 0x040fe20003f46270 */
[C---:B------:R-:W-:Y:S01]  /*4af0*/  VIADD R21, R5.reuse, 0x11 ;  /* 0x0000001105157836 */ /* 0x040fe20000000000 */
[C---:B------:R-:W-:Y:S01]  /*4b00*/  IADD3 R15, R5.reuse, 0x8, RZ ;  /* 0x00000008050f7810 */ /* 0x040fe20007ffe0ff */
[C---:B------:R-:W-:Y:S01]  /*4b10*/  VIADD R125, R5.reuse, 0x21 ;  /* 0x00000021057d7836 */ /* 0x040fe20000000000 */
[----:B------:R-:W-:Y:S01]  /*4b20*/  ISETP.GE.AND P3, PT, R0, R13, PT ;  /* 0x0000000d0000720c */ /* 0x000fe20003f66270 */
[C---:B------:R-:W-:Y:S01]  /*4b30*/  VIADD R133, R5.reuse, 0x31 ;  /* 0x0000003105857836 */ /* 0x040fe20000000000 */
[----:B------:R-:W-:Y:S01]  /*4b40*/  FSEL R88, R88, -INF , P2 ;  /* 0xff80000058587808 */ /* 0x000fe20001000000 */
[----:B------:R-:W-:Y:S01]  /*4b50*/  ULEA UR5, UR11, UR38, 0x3 ;  /* 0x000000260b057291 */ /* 0x000fe2000f8e183f */
[----:B------:R-:W-:Y:S02]  /*4b60*/  IADD3 R17, R5, 0x9, RZ ;  /* 0x0000000905117810 */ /* 0x000fe40007ffe0ff */
[----:B------:R-:W-:-:S02]  /*4b70*/  ISETP.GE.AND P2, PT, R0, R15, PT ;  /* 0x0000000f0000720c */ /* 0x000fc40003f46270 */
[----:B------:R-:W-:Y:S02]  /*4b80*/  FSEL R89, R89, -INF , P3 ;  /* 0xff80000059597808 */ /* 0x000fe40001800000 */
[----:B------:R-:W-:Y:S02]  /*4b90*/  FMNMX R4, R88, R11, !PT ;  /* 0x0000000b58047209 */ /* 0x000fe40007800000 */
[----:B------:R-:W-:Y:S02]  /*4ba0*/  IADD3 R19, R5, 0x10, RZ ;  /* 0x0000001005137810 */ /* 0x000fe40007ffe0ff */
[----:B------:R-:W-:Y:S02]  /*4bb0*/  ISETP.GE.AND P3, PT, R0, R17, PT ;  /* 0x000000110000720c */ /* 0x000fe40003f66270 */
[----:B------:R-:W-:Y:S02]  /*4bc0*/  FSEL R92, R92, -INF , P2 ;  /* 0xff8000005c5c7808 */ /* 0x000fe40001000000 */
[----:B------:R-:W-:-:S02]  /*4bd0*/  FMNMX R23, R89, R4, !PT ;  /* 0x0000000459177209 */ /* 0x000fc40007800000 */
[----:B------:R-:W-:Y:S02]  /*4be0*/  ISETP.GE.AND P2, PT, R0, R19, PT ;  /* 0x000000130000720c */ /* 0x000fe40003f46270 */
[----:B------:R-:W-:Y:S02]  /*4bf0*/  FSEL R93, R93, -INF , P3 ;  /* 0xff8000005d5d7808 */ /* 0x000fe40001800000 */
[----:B------:R-:W-:Y:S02]  /*4c00*/  FMNMX R4, R92, R23, !PT ;  /* 0x000000175c047209 */ /* 0x000fe40007800000 */
[----:B------:R-:W-:Y:S02]  /*4c10*/  IADD3 R23, R5, 0x18, RZ ;  /* 0x0000001805177810 */ /* 0x000fe40007ffe0ff */
[----:B------:R-:W-:Y:S02]  /*4c20*/  ISETP.GE.AND P3, PT, R0, R21, PT ;  /* 0x000000150000720c */ /* 0x000fe40003f66270 */
[----:B------:R-:W-:-:S02]  /*4c30*/  FSEL R96, R96, -INF , P2 ;  /* 0xff80000060607808 */ /* 0x000fc40001000000 */
[----:B------:R-:W-:Y:S02]  /*4c40*/  FMNMX R123, R93, R4, !PT ;  /* 0x000000045d7b7209 */ /* 0x000fe40007800000 */
[----:B------:R-:W-:Y:S02]  /*4c50*/  IADD3 R121, R5, 0x19, RZ ;  /* 0x0000001905797810 */ /* 0x000fe40007ffe0ff */
[----:B------:R-:W-:Y:S02]  /*4c60*/  ISETP.GE.AND P2, PT, R0, R23, PT ;  /* 0x000000170000720c */ /* 0x000fe40003f46270 */
[----:B------:R-:W-:Y:S02]  /*4c70*/  FSEL R97, R97, -INF , P3 ;  /* 0xff80000061617808 */ /* 0x000fe40001800000 */
[----:B------:R-:W-:Y:S02]  /*4c80*/  FMNMX R4, R96, R123, !PT ;  /* 0x0000007b60047209 */ /* 0x000fe40007800000 */
[----:B------:R-:W-:-:S02]  /*4c90*/  IADD3 R123, R5, 0x20, RZ ;  /* 0x00000020057b7810 */ /* 0x000fc40007ffe0ff */
[----:B------:R-:W-:Y:S02]  /*4ca0*/  ISETP.GE.AND P3, PT, R0, R121, PT ;  /* 0x000000790000720c */ /* 0x000fe40003f66270 */
[----:B------:R-:W-:Y:S02]  /*4cb0*/  FSEL R100, R100, -INF , P2 ;  /* 0xff80000064647808 */ /* 0x000fe40001000000 */
[----:B------:R-:W-:Y:S02]  /*4cc0*/  FMNMX R127, R97, R4, !PT ;  /* 0x00000004617f7209 */ /* 0x000fe40007800000 */
[----:B------:R-:W-:Y:S02]  /*4cd0*/  ISETP.GE.AND P2, PT, R0, R123, PT ;  /* 0x0000007b0000720c */ /* 0x000fe40003f46270 */
[----:B------:R-:W-:Y:S02]  /*4ce0*/  FSEL R101, R101, -INF , P3 ;  /* 0xff80000065657808 */ /* 0x000fe40001800000 */
[----:B------:R-:W-:-:S02]  /*4cf0*/  FMNMX R4, R100, R127, !PT ;  /* 0x0000007f64047209 */ /* 0x000fc40007800000 */
[----:B------:R-:W-:Y:S02]  /*4d00*/  IADD3 R127, R5, 0x28, RZ ;  /* 0x00000028057f7810 */ /* 0x000fe40007ffe0ff */
[----:B------:R-:W-:Y:S02]  /*4d10*/  ISETP.GE.AND P3, PT, R0, R125, PT ;  /* 0x0000007d0000720c */ /* 0x000fe40003f66270 */
[----:B------:R-:W-:Y:S02]  /*4d20*/  FSEL R104, R104, -INF , P2 ;  /* 0xff80000068687808 */ /* 0x000fe40001000000 */
[----:B------:R-:W-:Y:S02]  /*4d30*/  FMNMX R131, R101, R4, !PT ;  /* 0x0000000465837209 */ /* 0x000fe40007800000 */
        /* <DEDUP_REMOVED lines=19> */
[----:B------:R-:W-:-:S02]  /*4e70*/  ISETP.GE.AND P3, PT, R0, R137, PT ;  /* 0x000000890000720c */ /* 0x000fc40003f66270 */
[----:B------:R-:W-:Y:S02]  /*4e80*/  FSEL R116, R116, -INF , P2 ;  /* 0xff80000074747808 */ /* 0x000fe40001000000 */
[----:B------:R-:W-:Y:S02]  /*4e90*/  FMNMX R139, R113, R4, !PT ;  /* 0x00000004718b7209 */ /* 0x000fe40007800000 */
[----:B------:R-:W-:Y:S02]  /*4ea0*/  FSEL R117, R117, -INF , P3 ;  /* 0xff80000075757808 */ /* 0x000fe40001800000 */
[----:B------:R-:W-:Y:S02]  /*4eb0*/  FMNMX R4, R116, R139, !PT ;  /* 0x0000008b74047209 */ /* 0x000fe40007800000 */
[----:B------:R-:W-:Y:S02]  /*4ec0*/  ISETP.GE.AND P2, PT, R2, R5, PT ;  /* 0x000000050200720c */ /* 0x000fe40003f46270 */
[----:B------:R-:W-:-:S02]  /*4ed0*/  FMNMX R4, R117, R4, !PT ;  /* 0x0000000475047209 */ /* 0x000fc40007800000 */
[----:B------:R-:W-:Y:S02]  /*4ee0*/  ISETP.GE.AND P3, PT, R2, R13, PT ;  /* 0x0000000d0200720c */ /* 0x000fe40003f66270 */
[----:B------:R-:W-:Y:S01]  /*4ef0*/  FSEL R13, R90, -INF , P2 ;  /* 0xff8000005a0d7808 */ /* 0x000fe20001000000 */
[----:B------:R-:W1:Y:S01]  /*4f00*/  SHFL.BFLY PT, R139, R4, 0x1, 0x1f ;  /* 0x0c201f00048b7f89 */ /* 0x000e6200000e0000 */
[C---:B------:R-:W-:Y:S02]  /*4f10*/  ISETP.GE.AND P2, PT, R2.reuse, R15, PT ;  /* 0x0000000f0200720c */ /* 0x040fe40003f46270 */
[----:B------:R-:W-:Y:S02]  /*4f20*/  FSEL R91, R91, -INF , P3 ;  /* 0xff8000005b5b7808 */ /* 0x000fe40001800000 */
[----:B------:R-:W-:Y:S02]  /*4f30*/  FMNMX R12, R13, R10, !PT ;  /* 0x0000000a0d0c7209 */ /* 0x000fe40007800000 */
[----:B------:R-:W-:-:S02]  /*4f40*/  ISETP.GE.AND P3, PT, R2, R17, PT ;  /* 0x000000110200720c */ /* 0x000fc40003f66270 */
[----:B------:R-:W-:Y:S02]  /*4f50*/  FSEL R94, R94, -INF , P2 ;  /* 0xff8000005e5e7808 */ /* 0x000fe40001000000 */
[----:B------:R-:W-:Y:S02]  /*4f60*/  FMNMX R15, R91, R12, !PT ;  /* 0x0000000c5b0f7209 */ /* 0x000fe40007800000 */
[----:B------:R-:W-:Y:S02]  /*4f70*/  FSEL R95, R95, -INF , P3 ;  /* 0xff8000005f5f7808 */ /* 0x000fe40001800000 */
[C---:B------:R-:W-:Y:S02]  /*4f80*/  ISETP.GE.AND P2, PT, R2.reuse, R19, PT ;  /* 0x000000130200720c */ /* 0x040fe40003f46270 */
[----:B------:R-:W-:Y:S02]  /*4f90*/  ISETP.GE.AND P4, PT, R2, R21, PT ;  /* 0x000000150200720c */ /* 0x000fe40003f86270 */
[----:B------:R-:W-:-:S02]  /*4fa0*/  FSEL R98, R98, -INF , P2 ;  /* 0xff80000062627808 */ /* 0x000fc40001000000 */
[----:B------:R-:W-:Y:S02]  /*4fb0*/  ISETP.GE.AND P3, PT, R2, R23, PT ;  /* 0x000000170200720c */ /* 0x000fe40003f66270 */
[----:B------:R-:W-:Y:S02]  /*4fc0*/  FSEL R99, R99, -INF , P4 ;  /* 0xff80000063637808 */ /* 0x000fe40002000000 */
[----:B-1----:R-:W-:Y:S02]  /*4fd0*/  FMNMX R139, R4, R139, !PT ;  /* 0x0000008b048b7209 */ /* 0x002fe40007800000 */
[----:B------:R-:W-:Y:S02]  /*4fe0*/  FMNMX R4, R94, R15, !PT ;  /* 0x0000000f5e047209 */ /* 0x000fe40007800000 */
[----:B------:R-:W-:Y:S01]  /*4ff0*/  ISETP.GE.AND P2, PT, R2, R121, PT ;  /* 0x000000790200720c */ /* 0x000fe20003f46270 */
[----:B------:R-:W1:Y:S01]  /*5000*/  SHFL.BFLY PT, R6, R139, 0x2, 0x1f ;  /* 0x0c401f008b067f89 */ /* 0x000e6200000e0000 */
[----:B------:R-:W-:-:S02]  /*5010*/  FMNMX R15, R95, R4, !PT ;  /* 0x000000045f0f7209 */ /* 0x000fc40007800000 */
[----:B------:R-:W-:Y:S02]  /*5020*/  FSEL R102, R102, -INF , P3 ;  /* 0xff80000066667808 */ /* 0x000fe40001800000 */
[C---:B------:R-:W-:Y:S02]  /*5030*/  ISETP.GE.AND P4, PT, R2.reuse, R123, PT ;  /* 0x0000007b0200720c */ /* 0x040fe40003f86270 */
[----:B------:R-:W-:Y:S02]  /*5040*/  FSEL R103, R103, -INF , P2 ;  /* 0xff80000067677808 */ /* 0x000fe40001000000 */
[C---:B------:R-:W-:Y:S02]  /*5050*/  ISETP.GE.AND P2, PT, R2.reuse, R129, PT ;  /* 0x000000810200720c */ /* 0x040fe40003f46270 */
[----:B------:R-:W-:Y:S02]  /*5060*/  ISETP.GE.AND P3, PT, R2, R125, PT ;  /* 0x0000007d0200720c */ /* 0x000fe40003f66270 */
[----:B------:R-:W-:-:S02]  /*5070*/  FSEL R106, R106, -INF , P4 ;  /* 0xff8000006a6a7808 */ /* 0x000fc40002000000 */
[----:B------:R-:W-:Y:S02]  /*5080*/  FSEL R111, R111, -INF , P2 ;  /* 0xff8000006f6f7808 */ /* 0x000fe40001000000 */
[----:B------:R-:W-:Y:S02]  /*5090*/  FSEL R107, R107, -INF , P3 ;  /* 0xff8000006b6b7808 */ /* 0x000fe40001800000 */
[C---:B------:R-:W-:Y:S02]  /*50a0*/  ISETP.GE.AND P4, PT, R2.reuse, R131, PT ;  /* 0x000000830200720c */ /* 0x040fe40003f86270 */
[----:B------:R-:W-:Y:S02]  /*50b0*/  ISETP.GE.AND P3, PT, R2, R133, PT ;  /* 0x000000850200720c */ /* 0x000fe40003f66270 */
[----:B------:R-:W-:Y:S02]  /*50c0*/  FSEL R114, R114, -INF , P4 ;  /* 0xff80000072727808 */ /* 0x000fe40002000000 */
[----:B-1----:R-:W-:-:S02]  /*50d0*/  FMNMX R4, R139, R6, !PT ;  /* 0x000000068b047209 */ /* 0x002fc40007800000 */
[----:B------:R-:W-:Y:S02]  /*50e0*/  FMNMX R6, R98, R15, !PT ;  /* 0x0000000f62067209 */ /* 0x000fe40007800000 */
[C---:B------:R-:W-:Y:S02]  /*50f0*/  FSETP.NEU.AND P5, PT, R4.reuse, -INF , PT ;  /* 0xff8000000400780b */ /* 0x040fe40003fad000 */
[----:B------:R-:W-:Y:S02]  /*5100*/  FMNMX R15, R99, R6, !PT ;  /* 0x00000006630f7209 */ /* 0x000fe40007800000 */
[----:B------:R-:W-:Y:S02]  /*5110*/  FSEL R12, R4, RZ, P5 ;  /* 0x000000ff040c7208 */ /* 0x000fe40002800000 */
[----:B------:R-:W-:Y:S02]  /*5120*/  FMNMX R6, R102, R15, !PT ;  /* 0x0000000f66067209 */ /* 0x000fe40007800000 */
[----:B------:R-:W-:Y:S01]  /*5130*/  ISETP.GE.AND P5, PT, R2, R127, PT ;  /* 0x0000007f0200720c */ /* 0x000fe20003fa6270 */
[C---:B------:R-:W-:Y:S01]  /*5140*/  FMUL R14, R12.reuse, UR44 ;  /* 0x0000002c0c0e7c20 */ /* 0x040fe20008400000 */
[----:B------:R-:W-:Y:S01]  /*5150*/  FMNMX R15, R103, R6, !PT ;  /* 0x00000006670f7209 */ /* 0x000fe20007800000 */
[----:B------:R-:W-:Y:S01]  /*5160*/  FADD R12, -R12, R11 ;  /* 0x0000000b0c0c7221 */ /* 0x000fe20000000100 */
[----:B------:R-:W-:Y:S01]  /*5170*/  FSEL R110, R110, -INF , P5 ;  /* 0xff8000006e6e7808 */ /* 0x000fe20002800000 */
[--C-:B------:R-:W-:Y:S01]  /*5180*/  FFMA R88, R88, UR44, -R14.reuse ;  /* 0x0000002c58587c23 */ /* 0x100fe2000800080e */
[--C-:B------:R-:W-:Y:S01]  /*5190*/  FFMA R89, R89, UR44, -R14.reuse ;  /* 0x0000002c59597c23 */ /* 0x100fe2000800080e */
[----:B------:R-:W-:Y:S01]  /*51a0*/  FMNMX R6, R106, R15, !PT ;  /* 0x0000000f6a067209 */ /* 0x000fe20007800000 */
[--C-:B------:R-:W-:Y:S01]  /*51b0*/  FFMA R92, R92, UR44, -R14.reuse ;  /* 0x0000002c5c5c7c23 */ /* 0x100fe2000800080e */
[----:B------:R-:W-:Y:S01]  /*51c0*/  ISETP.GE.AND P4, PT, R2, R137, PT ;  /* 0x000000890200720c */ /* 0x000fe20003f86270 */
[--C-:B------:R-:W-:Y:S01]  /*51d0*/  FFMA R93, R93, UR44, -R14.reuse ;  /* 0x0000002c5d5d7c23 */ /* 0x100fe2000800080e */
[----:B------:R-:W-:Y:S01]  /*51e0*/  FSETP.GEU.AND P6, PT, R88, -126, PT ;  /* 0xc2fc00005800780b */ /* 0x000fe20003fce000 */
[--C-:B------:R-:W-:Y:S01]  /*51f0*/  FFMA R96, R96, UR44, -R14.reuse ;  /* 0x0000002c60607c23 */ /* 0x100fe2000800080e */
[----:B------:R-:W-:Y:S01]  /*5200*/  FSETP.GEU.AND P2, PT, R89, -126, PT ;  /* 0xc2fc00005900780b */ /* 0x000fe20003f4e000 */
[--C-:B------:R-:W-:Y:S01]  /*5210*/  FFMA R97, R97, UR44, -R14.reuse ;  /* 0x0000002c61617c23 */ /* 0x100fe2000800080e */
[----:B------:R-:W-:Y:S01]  /*5220*/  FMNMX R15, R107, R6, !PT ;  /* 0x000000066b0f7209 */ /* 0x000fe20007800000 */
[--C-:B------:R-:W-:Y:S01]  /*5230*/  FFMA R100, R100, UR44, -R14.reuse ;  /* 0x0000002c64647c23 */ /* 0x100fe2000800080e */
[----:B------:R-:W-:Y:S01]  /*5240*/  FSEL R115, R115, -INF , P3 ;  /* 0xff80000073737808 */ /* 0x000fe20001800000 */
[--C-:B------:R-:W-:Y:S01]  /*5250*/  FFMA R101, R101, UR44, -R14.reuse ;  /* 0x0000002c65657c23 */ /* 0x100fe2000800080e */
[----:B------:R-:W-:Y:S01]  /*5260*/  FMNMX R6, R110, R15, !PT ;  /* 0x0000000f6e067209 */ /* 0x000fe20007800000 */
[--C-:B------:R-:W-:Y:S01]  /*5270*/  FFMA R104, R104, UR44, -R14.reuse ;  /* 0x0000002c68687c23 */ /* 0x100fe2000800080e */
[----:B------:R-:W-:Y:S01]  /*5280*/  ISETP.GE.AND P5, PT, R2, R135, PT ;  /* 0x000000870200720c */ /* 0x000fe20003fa6270 */
[--C-:B------:R-:W-:Y:S01]  /*5290*/  FFMA R105, R105, UR44, -R14.reuse ;  /* 0x0000002c69697c23 */ /* 0x100fe2000800080e */
[----:B------:R-:W-:Y:S01]  /*52a0*/  FMNMX R15, R111, R6, !PT ;  /* 0x000000066f0f7209 */ /* 0x000fe20007800000 */
[----:B------:R-:W-:Y:S01]  /*52b0*/  @!P6 FMUL R88, R88, 0.5 ;  /* 0x3f0000005858e820 */ /* 0x000fe20000400000 */
[----:B------:R-:W-:Y:S01]  /*52c0*/  FSETP.GEU.AND P3, PT, R92, -126, PT ;  /* 0xc2fc00005c00780b */ /* 0x000fe20003f6e000 */
[----:B------:R-:W-:Y:S01]  /*52d0*/  @!P2 FMUL R89, R89, 0.5 ;  /* 0x3f0000005959a820 */ /* 0x000fe20000400000 */
[----:B------:R-:W-:Y:S01]  /*52e0*/  FMNMX R6, R114, R15, !PT ;  /* 0x0000000f72067209 */ /* 0x000fe20007800000 */
[--C-:B------:R-:W-:Y:S01]  /*52f0*/  FFMA R108, R108, UR44, -R14.reuse ;  /* 0x0000002c6c6c7c23 */ /* 0x100fe2000800080e */
[----:B------:R-:W-:Y:S01]  /*5300*/  FSEL R119, R119, -INF , P4 ;  /* 0xff80000077777808 */ /* 0x000fe20002000000 */
[----:B------:R-:W1:Y:S01]  /*5310*/  MUFU.EX2 R88, R88 ;  /* 0x0000005800587308 */ /* 0x000e620000000800 */
[----:B------:R-:W-:Y:S01]  /*5320*/  FSETP.GEU.AND P4, PT, R93, -126, PT ;  /* 0xc2fc00005d00780b */ /* 0x000fe20003f8e000 */
[--C-:B------:R-:W-:Y:S01]  /*5330*/  FFMA R109, R109, UR44, -R14.reuse ;  /* 0x0000002c6d6d7c23 */ /* 0x100fe2000800080e */
[----:B------:R-:W-:Y:S01]  /*5340*/  FSEL R118, R118, -INF , P5 ;  /* 0xff80000076767808 */ /* 0x000fe20002800000 */
[--C-:B------:R-:W-:Y:S01]  /*5350*/  FFMA R112, R112, UR44, -R14.reuse ;  /* 0x0000002c70707c23 */ /* 0x100fe2000800080e */
[----:B------:R-:W-:Y:S01]  /*5360*/  FMNMX R15, R115, R6, !PT ;  /* 0x00000006730f7209 */ /* 0x000fe20007800000 */
[--C-:B------:R-:W-:Y:S01]  /*5370*/  FFMA R113, R113, UR44, -R14.reuse ;  /* 0x0000002c71717c23 */ /* 0x100fe2000800080e */
[----:B------:R-:W-:Y:S01]  /*5380*/  FSETP.GEU.AND P5, PT, R96, -126, PT ;  /* 0xc2fc00006000780b */ /* 0x000fe20003fae000 */
[----:B------:R-:W2:Y:S01]  /*5390*/  MUFU.EX2 R89, R89 ;  /* 0x0000005900597308 */ /* 0x000ea20000000800 */
[----:B------:R-:W-:Y:S01]  /*53a0*/  FMNMX R6, R118, R15, !PT ;  /* 0x0000000f76067209 */ /* 0x000fe20007800000 */
[----:B------:R-:W-:Y:S01]  /*53b0*/  @!P3 FMUL R92, R92, 0.5 ;  /* 0x3f0000005c5cb820 */ /* 0x000fe20000400000 */
[--C-:B------:R-:W-:Y:S01]  /*53c0*/  FFMA R117, R117, UR44, -R14.reuse ;  /* 0x0000002c75757c23 */ /* 0x100fe2000800080e */
[----:B------:R-:W-:Y:S01]  /*53d0*/  FFMA R116, R116, UR44, -R14 ;  /* 0x0000002c74747c23 */ /* 0x000fe2000800080e */
[----:B------:R-:W-:Y:S01]  /*53e0*/  FMNMX R6, R119, R6, !PT ;  /* 0x0000000677067209 */ /* 0x000fe20007800000 */
[----:B------:R-:W-:Y:S01]  /*53f0*/  @!P4 FMUL R93, R93, 0.5 ;  /* 0x3f0000005d5dc820 */ /* 0x000fe20000400000 */
[----:B------:R-:W-:Y:S01]  /*5400*/  FMUL R12, R12, UR44 ;  /* 0x0000002c0c0c7c20 */ /* 0x000fe20008400000 */
[----:B------:R-:W3:Y:S01]  /*5410*/  MUFU.EX2 R90, R92 ;  /* 0x0000005c005a7308 */ /* 0x000ee20000000800 */
[----:B-1----:R-:W-:Y:S01]  /*5420*/  @!P6 FMUL R88, R88, R88 ;  /* 0x000000585858e220 */ /* 0x002fe20000400000 */
[----:B------:R-:W-:Y:S01]  /*5430*/  FSETP.GEU.AND P6, PT, R97, -126, PT ;  /* 0xc2fc00006100780b */ /* 0x000fe20003fce000 */
[----:B------:R-:W1:Y:S01]  /*5440*/  SHFL.BFLY PT, R15, R6, 0x1, 0x1f ;  /* 0x0c201f00060f7f89 */ /* 0x000e6200000e0000 */
[----:B------:R-:W-:-:S04]  /*5450*/  @!P5 FMUL R96, R96, 0.5 ;  /* 0x3f0000006060d820 */ /* 0x000fc80000400000 */
[----:B------:R-:W4:Y:S01]  /*5460*/  MUFU.EX2 R93, R93 ;  /* 0x0000005d005d7308 */ /* 0x000f220000000800 */
        /* <DEDUP_REMOVED lines=8> */
[----:B----4-:R-:W-:Y:S01]  /*54f0*/  @!P4 FMUL R93, R93, R93 ;  /* 0x0000005d5d5dc220 */ /* 0x010fe20000400000 */
[----:B------:R-:W-:Y:S02]  /*5500*/  FSETP.GEU.AND P4, PT, R104, -126, PT ;  /* 0xc2fc00006800780b */ /* 0x000fe40003f8e000 */
[----:B-1----:R-:W-:-:S03]  /*5510*/  FMNMX R6, R6, R15, !PT ;  /* 0x0000000f06067209 */ /* 0x002fc60007800000 */
[----:B------:R-:W-:Y:S01]  /*5520*/  @!P3 FMUL R101, R101, 0.5 ;  /* 0x3f0000006565b820 */ /* 0x000fe20000400000 */
[----:B------:R-:W1:Y:S01]  /*5530*/  MUFU.EX2 R100, R100 ;  /* 0x0000006400647308 */ /* 0x000e620000000800 */
[----:B--2---:R-:W-:Y:S01]  /*5540*/  @!P5 FMUL R92, R92, R92 ;  /* 0x0000005c5c5cd220 */ /* 0x004fe20000400000 */
[----:B------:R-:W-:Y:S01]  /*5550*/  FSETP.GEU.AND P5, PT, R105, -126, PT ;  /* 0xc2fc00006900780b */ /* 0x000fe20003fae000 */
[----:B------:R-:W2:Y:S04]  /*5560*/  SHFL.BFLY PT, R19, R6, 0x2, 0x1f ;  /* 0x0c401f0006137f89 */ /* 0x000ea800000e0000 */
[----:B------:R-:W-:Y:S01]  /*5570*/  @!P4 FMUL R104, R104, 0.5 ;  /* 0x3f0000006868c820 */ /* 0x000fe20000400000 */
[----:B------:R-:W4:Y:S01]  /*5580*/  MUFU.EX2 R101, R101 ;  /* 0x0000006500657308 */ /* 0x000f220000000800 */
[----:B---3--:R-:W-:Y:S01]  /*5590*/  @!P6 FMUL R97, R97, R97 ;  /* 0x000000616161e220 */ /* 0x008fe20000400000 */
[----:B------:R-:W-:-:S05]  /*55a0*/  FSETP.GEU.AND P6, PT, R108, -126, PT ;  /* 0xc2fc00006c00780b */ /* 0x000fca0003fce000 */
[----:B------:R-:W-:Y:S01]  /*55b0*/  @!P5 FMUL R105, R105, 0.5 ;  /* 0x3f0000006969d820 */ /* 0x000fe20000400000 */
[----:B------:R-:W3:Y:S01]  /*55c0*/  MUFU.EX2 R15, R104 ;  /* 0x00000068000f7308 */ /* 0x000ee20000000800 */
[----:B-1----:R-:W-:Y:S01]  /*55d0*/  @!P2 FMUL R100, R100, R100 ;  /* 0x000000646464a220 */ /* 0x002fe20000400000 */
[----:B------:R-:W-:-:S05]  /*55e0*/  FSETP.GEU.AND P2, PT, R109, -126, PT ;  /* 0xc2fc00006d00780b */ /* 0x000fca0003f4e000 */
[----:B------:R-:W-:Y:S01]  /*55f0*/  @!P6 FMUL R108, R108, 0.5 ;  /* 0x3f0000006c6ce820 */ /* 0x000fe20000400000 */
[----:B------:R-:W1:Y:S01]  /*5600*/  MUFU.EX2 R96, R105 ;  /* 0x0000006900607308 */ /* 0x000e620000000800 */
[----:B----4-:R-:W-:Y:S01]  /*5610*/  @!P3 FMUL R101, R101, R101 ;  /* 0x000000656565b220 */ /* 0x010fe20000400000 */
[----:B------:R-:W-:Y:S02]  /*5620*/  FSETP.GEU.AND P3, PT, R112, -126, PT ;  /* 0xc2fc00007000780b */ /* 0x000fe40003f6e000 */
[----:B--2---:R-:W-:-:S03]  /*5630*/  FMNMX R6, R6, R19, !PT ;  /* 0x0000001306067209 */ /* 0x004fc60007800000 */
[----:B------:R-:W-:Y:S01]  /*5640*/  @!P2 FMUL R109, R109, 0.5 ;  /* 0x3f0000006d6da820 */ /* 0x000fe20000400000 */
[----:B------:R-:W2:Y:S01]  /*5650*/  MUFU.EX2 R17, R108 ;  /* 0x0000006c00117308 */ /* 0x000ea20000000800 */
[----:B---3--:R-:W-:Y:S01]  /*5660*/  @!P4 FMUL R15, R15, R15 ;  /* 0x0000000f0f0fc220 */ /* 0x008fe20000400000 */
[----:B------:R-:W-:-:S05]  /*5670*/  FSETP.GEU.AND P4, PT, R113, -126, PT ;  /* 0xc2fc00007100780b */ /* 0x000fca0003f8e000 */
[----:B------:R-:W-:Y:S01]  /*5680*/  @!P3 FMUL R112, R112, 0.5 ;  /* 0x3f0000007070b820 */ /* 0x000fe20000400000 */
[----:B------:R-:W3:Y:S01]  /*5690*/  MUFU.EX2 R16, R109 ;  /* 0x0000006d00107308 */ /* 0x000ee20000000800 */
[----:B-1----:R-:W-:Y:S01]  /*56a0*/  @!P5 FMUL R96, R96, R96 ;  /* 0x000000606060d220 */ /* 0x002fe20000400000 */
[----:B------:R-:W-:-:S04]  /*56b0*/  FSETP.NEU.AND P5, PT, R6, -INF , PT ;  /* 0xff8000000600780b */ /* 0x000fc80003fad000 */
[----:B------:R-:W-:Y:S01]  /*56c0*/  FSEL R21, R6, RZ, P5 ;  /* 0x000000ff06157208 */ /* 0x000fe20002800000 */
[----:B------:R-:W-:Y:S01]  /*56d0*/  @!P4 FMUL R113, R113, 0.5 ;  /* 0x3f0000007171c820 */ /* 0x000fe20000400000 */
[----:B------:R-:W1:Y:S01]  /*56e0*/  MUFU.EX2 R19, R112 ;  /* 0x0000007000137308 */ /* 0x000e620000000800 */
[----:B--2---:R-:W-:Y:S01]  /*56f0*/  @!P6 FMUL R17, R17, R17 ;  /* 0x000000111111e220 */ /* 0x004fe20000400000 */
[----:B------:R-:W-:Y:S01]  /*5700*/  FSETP.GEU.AND P6, PT, R117, -126, PT ;  /* 0xc2fc00007500780b */ /* 0x000fe20003fce000 */
[C---:B------:R-:W-:Y:S01]  /*5710*/  FMUL R20, R21.reuse, UR44 ;  /* 0x0000002c15147c20 */ /* 0x040fe20008400000 */
        /* <DEDUP_REMOVED lines=13> */
[----:B------:R-:W-:Y:S01]  /*57f0*/  @!P5 FMUL R116, R116, 0.5 ;  /* 0x3f0000007474d820 */ /* 0x000fe20000400000 */
[----:B-1----:R-:W-:Y:S01]  /*5800*/  @!P3 FMUL R19, R19, R19 ;  /* 0x000000131313b220 */ /* 0x002fe20000400000 */
[----:B------:R-:W1:Y:S01]  /*5810*/  MUFU.EX2 R18, R117 ;  /* 0x0000007500127308 */ /* 0x000e620000000800 */
[----:B------:R-:W-:Y:S01]  /*5820*/  FSETP.GEU.AND P3, PT, R91, -126, PT ;  /* 0xc2fc00005b00780b */ /* 0x000fe20003f6e000 */
        /* <DEDUP_REMOVED lines=10> */
[----:B------:R-:W-:Y:S01]  /*58d0*/  FADD R11, R97, R14 ;  /* 0x0000000e610b7221 */ /* 0x000fe20000000000 */
[----:B------:R-:W-:Y:S01]  /*58e0*/  F2FP.BF16.F32.PACK_AB R96, R96, R15 ;  /* 0x0000000f6060723e */ /* 0x000fe200000010ff */
[----:B------:R-:W-:-:S03]  /*58f0*/  @!P3 FMUL R91, R91, 0.5 ;  /* 0x3f0000005b5bb820 */ /* 0x000fc60000400000 */
        /* <DEDUP_REMOVED lines=14> */
[----:B--2---:R-:W-:Y:S01]  /*59e0*/  FFMA R94, R103, UR44, -R20 ;  /* 0x0000002c675e7c23 */ /* 0x004fe20008000814 */
[----:B-----5:R-:W-:Y:S01]  /*59f0*/  @!P3 FMUL R95, R95, R95 ;  /* 0x0000005f5f5fb220 */ /* 0x020fe20000400000 */
[----:B------:R-:W-:Y:S01]  /*5a00*/  FSETP.GEU.AND P3, PT, R91, -126, PT ;  /* 0xc2fc00005b00780b */ /* 0x000fe20003f6e000 */
[----:B------:R-:W1:Y:S03]  /*5a10*/  MUFU.EX2 R105, R105 ;  /* 0x0000006900697308 */ /* 0x000e660000000800 */
[----:B------:R-:W-:Y:S01]  /*5a20*/  @!P2 FMUL R22, R22, 0.5 ;  /* 0x3f0000001616a820 */ /* 0x000fe20000400000 */
[----:B---3--:R-:W-:Y:S01]  /*5a30*/  @!P4 FMUL R98, R98, R98 ;  /* 0x000000626262c220 */ /* 0x008fe20000400000 */
[----:B------:R-:W-:-:S03]  /*5a40*/  FSETP.GEU.AND P4, PT, R94, -126, PT ;  /* 0xc2fc00005e00780b */ /* 0x000fc60003f8e000 */
[----:B------:R2:W3:Y:S04]  /*5a50*/  MUFU.EX2 R99, R23 ;  /* 0x0000001700637308 */ /* 0x0004e80000000800 */
[----:B------:R-:W-:-:S04]  /*5a60*/  @!P3 FMUL R91, R91, 0.5 ;  /* 0x3f0000005b5bb820 */ /* 0x000fc80000400000 */
[----:B------:R4:W5:Y:S01]  /*5a70*/  MUFU.EX2 R102, R22 ;  /* 0x0000001600667308 */ /* 0x0009620000000800 */
[----:B--2---:R-:W-:Y:S01]  /*5a80*/  FFMA R23, R106, UR44, -R20 ;  /* 0x0000002c6a177c23 */ /* 0x004fe20008000814 */
[----:B-1----:R-:W-:Y:S01]  /*5a90*/  @!P6 FMUL R105, R105, R105 ;  /* 0x000000696969e220 */ /* 0x002fe20000400000 */
[----:B------:R-:W-:Y:S01]  /*5aa0*/  @!P4 FMUL R94, R94, 0.5 ;  /* 0x3f0000005e5ec820 */ /* 0x000fe20000400000 */
[----:B------:R-:W-:Y:S01]  /*5ab0*/  FSETP.GEU.AND P6, PT, R108, -126, PT ;  /* 0xc2fc00006c00780b */ /* 0x000fe20003fce000 */
[----:B------:R-:W-:-:S03]  /*5ac0*/  FADD R20, R93, R16 ;  /* 0x000000105d147221 */ /* 0x000fc60000000000 */
[----:B------:R1:W2:Y:S01]  /*5ad0*/  MUFU.EX2 R103, R91 ;  /* 0x0000005b00677308 */ /* 0x0002a20000000800 */
[----:B---3--:R-:W-:Y:S01]  /*5ae0*/  @!P5 FMUL R99, R99, R99 ;  /* 0x000000636363d220 */ /* 0x008fe20000400000 */
[----:B------:R-:W-:Y:S01]  /*5af0*/  FSETP.GEU.AND P5, PT, R23, -126, PT ;  /* 0xc2fc00001700780b */ /* 0x000fe20003fae000 */
[----:B----4-:R-:W-:-:S05]  /*5b00*/  FADD R22, R100, R13 ;  /* 0x0000000d64167221 */ /* 0x010fca0000000000 */
[----:B------:R3:W4:Y:S01]  /*5b10*/  MUFU.EX2 R106, R94 ;  /* 0x0000005e006a7308 */ /* 0x0007220000000800 */
[----:B-----5:R-:W-:Y:S01]  /*5b20*/  @!P2 FMUL R102, R102, R102 ;  /* 0x000000666666a220 */ /* 0x020fe20000400000 */
[----:B------:R-:W-:Y:S01]  /*5b30*/  FSETP.GEU.AND P2, PT, R110, -126, PT ;  /* 0xc2fc00006e00780b */ /* 0x000fe20003f4e000 */
[----:B------:R-:W-:Y:S01]  /*5b40*/  @!P6 FMUL R108, R108, 0.5 ;  /* 0x3f0000006c6ce820 */ /* 0x000fe20000400000 */
[----:B-1----:R-:W-:Y:S01]  /*5b50*/  FADD R91, R10, R11 ;  /* 0x0000000b0a5b7221 */ /* 0x002fe20000000000 */
[----:B------:R-:W-:Y:S01]  /*5b60*/  FADD R10, R88, R15 ;  /* 0x0000000f580a7221 */ /* 0x000fe20000000000 */
[----:B------:R-:W-:Y:S01]  /*5b70*/  FADD R11, R90, R17 ;  /* 0x000000115a0b7221 */ /* 0x000fe20000000000 */
[----:B------:R-:W-:Y:S01]  /*5b80*/  @!P5 FMUL R23, R23, 0.5 ;  /* 0x3f0000001717d820 */ /* 0x000fe20000400000 */
[----:B------:R-:W-:Y:S01]  /*5b90*/  F2FP.BF16.F32.PACK_AB R88, R89, R88 ;  /* 0x000000585958723e */ /* 0x000fe200000010ff */
[----:B--2---:R-:W-:Y:S01]  /*5ba0*/  @!P3 FMUL R103, R103, R103 ;  /* 0x000000676767b220 */ /* 0x004fe20000400000 */
[----:B------:R-:W-:Y:S01]  /*5bb0*/  FSETP.GEU.AND P3, PT, R111, -126, PT ;  /* 0xc2fc00006f00780b */ /* 0x000fe20003f6e000 */
[----:B------:R1:W2:Y:S01]  /*5bc0*/  MUFU.EX2 R107, R23 ;  /* 0x00000017006b7308 */ /* 0x0002a20000000800 */
[----:B---3--:R-:W-:Y:S01]  /*5bd0*/  FMUL R94, R21, UR44 ;  /* 0x0000002c155e7c20 */ /* 0x008fe20008400000 */
[----:B------:R-:W-:Y:S01]  /*5be0*/  FADD R21, R92, R19 ;  /* 0x000000135c157221 */ /* 0x000fe20000000000 */
[----:B------:R-:W-:Y:S01]  /*5bf0*/  FADD R11, R11, R22 ;  /* 0x000000160b0b7221 */ /* 0x000fe20000000000 */
[----:B------:R-:W-:Y:S01]  /*5c00*/  @!P2 FMUL R110, R110, 0.5 ;  /* 0x3f0000006e6ea820 */ /* 0x000fe20000400000 */
[----:B------:R-:W-:Y:S01]  /*5c10*/  F2FP.BF16.F32.PACK_AB R90, R93, R90 ;  /* 0x0000005a5d5a723e */ /* 0x000fe200000010ff */
[----:B----4-:R-:W-:Y:S01]  /*5c20*/  @!P4 FMUL R106, R106, R106 ;  /* 0x0000006a6a6ac220 */ /* 0x010fe20000400000 */
[----:B------:R-:W-:Y:S01]  /*5c30*/  FSETP.GEU.AND P4, PT, R114, -126, PT ;  /* 0xc2fc00007200780b */ /* 0x000fe20003f8e000 */
[----:B------:R-:W3:Y:S01]  /*5c40*/  MUFU.EX2 R108, R108 ;  /* 0x0000006c006c7308 */ /* 0x000ee20000000800 */
[----:B------:R-:W-:Y:S01]  /*5c50*/  FADD R10, R10, R21 ;  /* 0x000000150a0a7221 */ /* 0x000fe20000000000 */
[----:B-1----:R-:W-:Y:S01]  /*5c60*/  FADD R23, R101, R18 ;  /* 0x0000001265177221 */ /* 0x002fe20000000000 */
[----:B------:R-:W-:Y:S01]  /*5c70*/  F2FP.BF16.F32.PACK_AB R92, R97, R92 ;  /* 0x0000005c615c723e */ /* 0x000fe200000010ff */
[----:B------:R-:W-:Y:S01]  /*5c80*/  @!P3 FMUL R111, R111, 0.5 ;  /* 0x3f0000006f6fb820 */ /* 0x000fe20000400000 */
[----:B------:R-:W-:Y:S01]  /*5c90*/  FADD R10, R10, R11 ;  /* 0x0000000b0a0a7221 */ /* 0x000fe20000000000 */
[----:B------:R-:W-:Y:S01]  /*5ca0*/  FADD R20, R20, R23 ;  /* 0x0000001714147221 */ /* 0x000fe20000000000 */
[----:B------:R-:W-:Y:S01]  /*5cb0*/  F2FP.BF16.F32.PACK_AB R89, R95, R104 ;  /* 0x000000685f59723e */ /* 0x000fe200000010ff */
[----:B------:R-:W1:Y:S01]  /*5cc0*/  MUFU.EX2 R109, R110 ;  /* 0x0000006e006d7308 */ /* 0x000e620000000800 */
[----:B--2---:R-:W-:Y:S01]  /*5cd0*/  @!P5 FMUL R107, R107, R107 ;  /* 0x0000006b6b6bd220 */ /* 0x004fe20000400000 */
[----:B------:R-:W-:Y:S01]  /*5ce0*/  FSETP.GEU.AND P5, PT, R115, -126, PT ;  /* 0xc2fc00007300780b */ /* 0x000fe20003fae000 */
[----:B------:R-:W-:Y:S01]  /*5cf0*/  FADD R91, R91, R20 ;  /* 0x000000145b5b7221 */ /* 0x000fe20000000000 */
[----:B------:R-:W-:Y:S01]  /*5d00*/  @!P4 FMUL R114, R114, 0.5 ;  /* 0x3f0000007272c820 */ /* 0x000fe20000400000 */
[----:B------:R-:W-:Y:S01]  /*5d10*/  FADD R22, R104, R107 ;  /* 0x0000006b68167221 */ /* 0x000fe20000000000 */
[----:B------:R-:W-:Y:S01]  /*5d20*/  F2FP.BF16.F32.PACK_AB R93, R102, R105 ;  /* 0x00000069665d723e */ /* 0x000fe200000010ff */
[----:B------:R-:W-:Y:S01]  /*5d30*/  FADD R91, R10, R91 ;  /* 0x0000005b0a5b7221 */ /* 0x000fe20000000000 */
[----:B------:R-:W2:Y:S01]  /*5d40*/  MUFU.EX2 R112, R111 ;  /* 0x0000006f00707308 */ /* 0x000ea20000000800 */
[----:B---3--:R-:W-:Y:S01]  /*5d50*/  @!P6 FMUL R108, R108, R108 ;  /* 0x0000006c6c6ce220 */ /* 0x008fe20000400000 */
[----:B------:R-:W-:-:S02]  /*5d60*/  FSETP.GEU.AND P6, PT, R118, -126, PT ;  /* 0xc2fc00007600780b */ /* 0x000fc40003fce000 */
[----:B------:R-:W-:Y:S01]  /*5d70*/  SHF.L.U32 R10, R3, 0x1f, RZ ;  /* 0x0000001f030a7819 */ /* 0x000fe200000006ff */
[----:B------:R-:W-:Y:S01]  /*5d80*/  FADD R23, R95, R108 ;  /* 0x0000006c5f177221 */ /* 0x000fe20000000000 */
[----:B------:R-:W-:Y:S01]  /*5d90*/  F2FP.BF16.F32.PACK_AB R95, R106, R103 ;  /* 0x000000676a5f723e */ /* 0x000fe200000010ff */
[----:B------:R-:W-:Y:S01]  /*5da0*/  @!P5 FMUL R115, R115, 0.5 ;  /* 0x3f0000007373d820 */ /* 0x000fe20000400000 */
[----:B------:R-:W3:Y:S01]  /*5db0*/  MUFU.EX2 R114, R114 ;  /* 0x0000007200727308 */ /* 0x000ee20000000800 */
[----:B-1----:R-:W-:Y:S01]  /*5dc0*/  @!P2 FMUL R109, R109, R109 ;  /* 0x0000006d6d6da220 */ /* 0x002fe20000400000 */
[----:B------:R-:W-:Y:S02]  /*5dd0*/  FSETP.GEU.AND P2, PT, R119, -126, PT ;  /* 0xc2fc00007700780b */ /* 0x000fe40003f4e000 */
[----:B------:R-:W-:Y:S01]  /*5de0*/  F2FP.BF16.F32.PACK_AB R97, R108, R107 ;  /* 0x0000006b6c61723e */ /* 0x000fe200000010ff */
[----:B------:R-:W-:Y:S02]  /*5df0*/  FADD R110, R98, R109 ;  /* 0x0000006d626e7221 */ /* 0x000fe40000000000 */
[----:B------:R-:W-:Y:S01]  /*5e00*/  @!P6 FMUL R118, R118, 0.5 ;  /* 0x3f0000007676e820 */ /* 0x000fe20000400000 */
[----:B------:R-:W1:Y:S01]  /*5e10*/  MUFU.EX2 R115, R115 ;  /* 0x0000007300737308 */ /* 0x000e620000000800 */
[----:B--2---:R-:W-:Y:S01]  /*5e20*/  @!P3 FMUL R112, R112, R112 ;  /* 0x000000707070b220 */ /* 0x004fe20000400000 */
[----:B------:R-:W-:-:S03]  /*5e30*/  FSETP.GEU.AND P3, PT, R12, -126, PT ;  /* 0xc2fc00000c00780b */ /* 0x000fc60003f6e000 */
[----:B------:R-:W-:Y:S02]  /*5e40*/  FADD R111, R99, R112 ;  /* 0x00000070636f7221 */ /* 0x000fe40000000000 */
[----:B------:R-:W-:Y:S01]  /*5e50*/  @!P2 FMUL R119, R119, 0.5 ;  /* 0x3f0000007777a820 */ /* 0x000fe20000400000 */
[----:B------:R-:W2:Y:S01]  /*5e60*/  MUFU.EX2 R118, R118 ;  /* 0x0000007600767308 */ /* 0x000ea20000000800 */
[----:B---3--:R-:W-:Y:S01]  /*5e70*/  @!P4 FMUL R114, R114, R114 ;  /* 0x000000727272c220 */ /* 0x008fe20000400000 */
[----:B------:R-:W-:-:S03]  /*5e80*/  FSETP.GEU.AND P4, PT, R94, -126, PT ;  /* 0xc2fc00005e00780b */ /* 0x000fc60003f8e000 */
[----:B------:R-:W-:Y:S02]  /*5e90*/  FADD R113, R105, R114 ;  /* 0x0000007269717221 */ /* 0x000fe40000000000 */
[----:B------:R-:W-:Y:S01]  /*5ea0*/  @!P3 FMUL R12, R12, 0.5 ;  /* 0x3f0000000c0cb820 */ /* 0x000fe20000400000 */
[----:B------:R-:W3:Y:S01]  /*5eb0*/  MUFU.EX2 R119, R119 ;  /* 0x0000007700777308 */ /* 0x000ee20000000800 */
[----:B-1----:R-:W-:Y:S01]  /*5ec0*/  @!P5 FMUL R115, R115, R115 ;  /* 0x000000737373d220 */ /* 0x002fe20000400000 */
[----:B------:R-:W-:-:S03]  /*5ed0*/  FADD R22, R22, R113 ;  /* 0x0000007116167221 */ /* 0x000fc60000000000 */
[----:B------:R-:W-:Y:S01]  /*5ee0*/  FADD R116, R102, R115 ;  /* 0x0000007366747221 */ /* 0x000fe20000000000 */
[----:B------:R-:W-:Y:S01]  /*5ef0*/  F2FP.BF16.F32.PACK_AB R102, R18, R13 ;  /* 0x0000000d1266723e */ /* 0x000fe200000010ff */
[----:B------:R-:W-:Y:S01]  /*5f00*/  @!P4 FMUL R94, R94, 0.5 ;  /* 0x3f0000005e5ec820 */ /* 0x000fe20000400000 */
[----:B------:R-:W1:Y:S01]  /*5f10*/  MUFU.EX2 R12, R12 ;  /* 0x0000000c000c7308 */ /* 0x000e620000000800 */
[----:B--2---:R-:W-:Y:S01]  /*5f20*/  @!P6 FMUL R118, R118, R118 ;  /* 0x000000767676e220 */ /* 0x004fe20000400000 */
[----:B------:R-:W-:-:S03]  /*5f30*/  FADD R23, R23, R116 ;  /* 0x0000007417177221 */ /* 0x000fc60000000000 */
[----:B------:R-:W-:-:S03]  /*5f40*/  FADD R117, R103, R118 ;  /* 0x0000007667757221 */ /* 0x000fc60000000000 */
[----:B------:R2:W4:Y:S01]  /*5f50*/  MUFU.EX2 R21, R94 ;  /* 0x0000005e00157308 */ /* 0x0005220000000800 */
[----:B---3--:R-:W-:Y:S01]  /*5f60*/  @!P2 FMUL R119, R119, R119 ;  /* 0x000000777777a220 */ /* 0x008fe20000400000 */
[----:B------:R-:W-:Y:S01]  /*5f70*/  FADD R117, R110, R117 ;  /* 0x000000756e757221 */ /* 0x000fe20000000000 */
[----:B------:R3:W3:Y:S02]  /*5f80*/  SYNCS.PHASECHK.TRANS64.TRYWAIT P2, [UR5+0x1c000], R10 ;  /* 0x01c0000aff0075a7 */ /* 0x0006e40008040145 */
[----:B------:R-:W-:Y:S01]  /*5f90*/  FADD R120, R106, R119 ;  /* 0x000000776a787221 */ /* 0x000fe20000000000 */
[----:B------:R-:W-:-:S03]  /*5fa0*/  FADD R22, R22, R117 ;  /* 0x0000007516167221 */ /* 0x000fc60000000000 */
[----:B------:R-:W-:Y:S01]  /*5fb0*/  FADD R120, R111, R120 ;  /* 0x000000786f787221 */ /* 0x000fe20000000000 */
[----:B-1----:R-:W-:Y:S01]  /*5fc0*/  @!P3 FMUL R12, R12, R12 ;  /* 0x0000000c0c0cb220 */ /* 0x002fe20000400000 */
[----:B--2---:R-:W-:Y:S02]  /*5fd0*/  F2FP.BF16.F32.PACK_AB R94, R101, R100 ;  /* 0x00000064655e723e */ /* 0x004fe400000010ff */
[----:B------:R-:W-:Y:S01]  /*5fe0*/  FADD R23, R23, R120 ;  /* 0x0000007817177221 */ /* 0x000fe20000000000 */
[----:B------:R-:W-:Y:S01]  /*5ff0*/  FFMA R7, R12, R7, R91 ;  /* 0x000000070c077223 */ /* 0x000fe2000000005b */
[----:B------:R-:W-:Y:S01]  /*6000*/  F2FP.BF16.F32.PACK_AB R91, R99, R98 ;  /* 0x00000062635b723e */ /* 0x000fe200000010ff */
[-C--:B------:R-:W-:Y:S01]  /*6010*/  FMUL R24, R24, R12.reuse ;  /* 0x0000000c18187220 */ /* 0x080fe20000400000 */
[----:B------:R-:W-:Y:S01]  /*6020*/  FADD R22, R22, R23 ;  /* 0x0000001716167221 */ /* 0x000fe20000000000 */
[----:B----4-:R-:W-:Y:S01]  /*6030*/  @!P4 FMUL R21, R21, R21 ;  /* 0x000000151515c220 */ /* 0x010fe20000400000 */
[-C--:B------:R-:W-:Y:S01]  /*6040*/  FMUL R25, R25, R12.reuse ;  /* 0x0000000c19197220 */ /* 0x080fe20000400000 */
[-C--:B------:R-:W-:Y:S01]  /*6050*/  FMUL R28, R28, R12.reuse ;  /* 0x0000000c1c1c7220 */ /* 0x080fe20000400000 */
[----:B------:R-:W-:Y:S01]  /*6060*/  FMUL R29, R29, R12 ;  /* 0x0000000c1d1d7220 */ /* 0x000fe20000400000 */
        /* <DEDUP_REMOVED lines=64> */
[----:B------:R-:W-:Y:S01]  /*6470*/  F2FP.BF16.F32.PACK_AB R101, R115, R114 ;  /* 0x000000727365723e */ /* 0x000fe200000010ff */
[----:B---3--:R-:W-:Y:S06]  /*6480*/  @!P0 BRA `(.L_x_39) ;  /* 0x0000000000048947 */ /* 0x008fec0003800000 */
[----:B------:R-:W-:Y:S01]  /*6490*/  BPT.TRAP 0x1 ;  /* 0x000000040000795c */ /* 0x000fe20000300000 */
.L_x_39:
[----:B------:R-:W-:Y:S05]  /*64a0*/  @P2 BRA `(.L_x_40) ;  /* 0x0000000000082947 */ /* 0x000fea0003800000 */
[----:B------:R-:W1:Y:S02]  /*64b0*/  SYNCS.PHASECHK.TRANS64.TRYWAIT P2, [UR5+0x1c000], R10 ;  /* 0x01c0000aff0075a7 */ /* 0x000e640008040145 */
[----:B-1----:R-:W-:Y:S05]  /*64c0*/  @!P2 BRA `(.L_x_41) ;  /* 0x00000034005ca947 */ /* 0x002fea0003800000 */
.L_x_40:
        /* <DEDUP_REMOVED lines=25> */
.L_x_42:
[----:B------:R-:W-:-:S04]  /*6660*/  ULEA UR5, UR39, UR38, 0x3 ;  /* 0x0000002627057291 */ /* 0x000fc8000f8e183f */
[----:B------:R-:W-:-:S04]  /*6670*/  UIADD3 UR5, UR5, 0x1c028, URZ ;  /* 0x0001c02805057890 */ /* 0x000fc8000fffe03f */
[----:B------:R-:W-:-:S09]  /*6680*/  UPRMT UR5, URZ, 0x654, UR5 ;  /* 0x000006543f057896 */ /* 0x000fd20008000005 */
[----:B------:R-:W-:Y:S01]  /*6690*/  SYNCS.ARRIVE.TRANS64.RED.A1T0 RZ, [UR5], RZ ;  /* 0x000000ffffff79a7 */ /* 0x000fe20008100405 */
[----:B------:R-:W-:Y:S05]  /*66a0*/  @P1 BRA `(.L_x_43) ;  /* 0x0000000000041947 */ /* 0x000fea0003800000 */
[----:B------:R-:W-:Y:S01]  /*66b0*/  BPT.TRAP 0x1 ;  /* 0x000000040000795c */ /* 0x000fe20000300000 */
.L_x_43:
[----:B------:R-:W-:-:S04]  /*66c0*/  UIADD3 UR39, UR39, 0x1, URZ ;  /* 0x0000000127277890 */ /* 0x000fc8000fffe03f */
[----:B------:R-:W-:-:S04]  /*66d0*/  UISETP.NE.AND UP0, UPT, UR39, 0x5, UPT ;  /* 0x000000052700788c */ /* 0x000fc8000bf05270 */
[----:B------:R-:W-:Y:S01]  /*66e0*/  USEL UR39, UR39, URZ, UP0 ;  /* 0x0000003f27277287 */ /* 0x000fe20008000000 */
[----:B------:R-:W-:Y:S11]  /*66f0*/  @!P0 BRA `(.L_x_44) ;  /* 0x0000000000048947 */ /* 0x000ff60003800000 */
[----:B------:R-:W-:Y:S01]  /*6700*/  BPT.TRAP 0x1 ;  /* 0x000000040000795c */ /* 0x000fe20000300000 */
.L_x_44:
[----:B------:R-:W-:-:S04]  /*6710*/  ULEA UR5, UR39, UR38, 0x3 ;  /* 0x0000002627057291 */ /* 0x000fc8000f8e183f */
[----:B------:R-:W-:-:S04]  /*6720*/  UIADD3 UR5, UR5, 0x1c028, URZ ;  /* 0x0001c02805057890 */ /* 0x000fc8000fffe03f */
[----:B------:R-:W-:-:S09]  /*6730*/  UPRMT UR5, URZ, 0x654, UR5 ;  /* 0x000006543f057896 */ /* 0x000fd20008000005 */
[----:B------:R-:W-:Y:S01]  /*6740*/  SYNCS.ARRIVE.TRANS64.RED.A1T0 RZ, [UR5], RZ ;  /* 0x000000ffffff79a7 */ /* 0x000fe20008100405 */
[----:B------:R-:W-:Y:S05]  /*6750*/  @P1 BRA `(.L_x_45) ;  /* 0x0000000000041947 */ /* 0x000fea0003800000 */
[----:B------:R-:W-:Y:S01]  /*6760*/  BPT.TRAP 0x1 ;  /* 0x000000040000795c */ /* 0x000fe20000300000 */
.L_x_45:
[----:B------:R-:W-:Y:S01]  /*6770*/  UIADD3 UR5, UR11, 0x1, URZ ;  /* 0x000000010b057890 */ /* 0x000fe2000fffe03f */
[C---:B------:R-:W-:Y:S01]  /*6780*/  ISETP.GT.AND P2, PT, R9.reuse, 0x1, PT ;  /* 0x000000010900780c */ /* 0x040fe20003f44270 */
[----:B------:R-:W-:Y:S01]  /*6790*/  UIADD3 UR39, UR39, 0x1, URZ ;  /* 0x0000000127277890 */ /* 0x000fe2000fffe03f */
[----:B------:R-:W-:Y:S01]  /*67a0*/  IADD3 R9, R9, -0x1, RZ ;  /* 0xffffffff09097810 */ /* 0x000fe20007ffe0ff */
[----:B------:R-:W-:Y:S01]  /*67b0*/  UISETP.NE.AND UP1, UPT, UR5, 0x5, UPT ;  /* 0x000000050500788c */ /* 0x000fe2000bf25270 */
[----:B------:R-:W-:Y:S01]  /*67c0*/  VIADD R5, R5, 0x40 ;  /* 0x0000004005057836 */ /* 0x000fe20000000000 */
[----:B------:R-:W-:Y:S01]  /*67d0*/  UISETP.NE.AND UP0, UPT, UR39, 0x5, UPT ;  /* 0x000000052700788c */ /* 0x000fe2000bf05270 */
[----:B-1----:R-:W-:Y:S01]  /*67e0*/  MOV R11, R4 ;  /* 0x00000004000b7202 */ /* 0x002fe20000000f00 */
[----:B------:R-:W-:Y:S01]  /*67f0*/  USEL UR10, URZ, 0x1, UP1 ;  /* 0x000000013f0a7887 */ /* 0x000fe20008800000 */
[----:B------:R-:W-:Y:S01]  /*6800*/  MOV R10, R6 ;  /* 0x00000006000a7202 */ /* 0x000fe20000000f00 */
[----:B------:R-:W-:-:S02]  /*6810*/  USEL UR39, UR39, URZ, UP0 ;  /* 0x0000003f27277287 */ /* 0x000fc40008000000 */
[----:B------:R-:W-:Y:S02]  /*6820*/  USEL UR5, UR5, URZ, UP1 ;  /* 0x0000003f05057287 */ /* 0x000fe40008800000 */
[----:B------:R-:W-:Y:S01]  /*6830*/  LOP3.LUT R12, R3, UR10, RZ, 0x3c, !PT ;  /* 0x0000000a030c7c12 */ /* 0x000fe2000f8e3cff */
[----:B------:R-:W-:Y:S09]  /*6840*/  @P2 BRA `(.L_x_46) ;  /* 0xffffffdc00cc2947 */ /* 0x000ff2000383ffff */
.L_x_35:
[----:B------:R-:W1:Y:S01]  /*6850*/  SHFL.BFLY PT, R0, R7, 0x1, 0x1f ;  /* 0x0c201f0007007f89 */ /* 0x000e6200000e0000 */
[----:B------:R-:W-:Y:S01]  /*6860*/  BSSY B0, `(.L_x_47) ;  /* 0x0000024000007945 */ /* 0x000fe20003800000 */
[----:B------:R-:W-:Y:S01]  /*6870*/  MOV R9, 0x7f800000 ;  /* 0x7f80000000097802 */ /* 0x000fe20000000f00 */
[----:B------:R-:W-:Y:S01]  /*6880*/  IMAD.MOV.U32 R10, RZ, RZ, 0x3f800000 ;  /* 0x3f800000ff0a7424 */ /* 0x000fe200078e00ff */
[----:B------:R-:W2:Y:S01]  /*6890*/  SHFL.BFLY PT, R3, R8, 0x1, 0x1f ;  /* 0x0c201f0008037f89 */ /* 0x000ea200000e0000 */
[----:B------:R-:W-:Y:S02]  /*68a0*/  MOV R2, 0x3f800000 ;  /* 0x3f80000000027802 */ /* 0x000fe40000000f00 */
[----:B------:R-:W-:Y:S01]  /*68b0*/  MOV R11, 0x7f800000 ;  /* 0x7f800000000b7802 */ /* 0x000fe20000000f00 */
[----:B-1----:R-:W-:Y:S01]  /*68c0*/  FADD R0, R0, R7 ;  /* 0x0000000700007221 */ /* 0x002fe20000000000 */
[----:B--2---:R-:W-:-:S04]  /*68d0*/  FADD R16, R3, R8 ;  /* 0x0000000803107221 */ /* 0x004fc80000000000 */
[----:B------:R-:W1:Y:S04]  /*68e0*/  SHFL.BFLY PT, R5, R0, 0x2, 0x1f ;  /* 0x0c401f0000057f89 */ /* 0x000e6800000e0000 */
[----:B------:R-:W2:Y:S01]  /*68f0*/  SHFL.BFLY PT, R17, R16, 0x2, 0x1f ;  /* 0x0c401f0010117f89 */ /* 0x000ea200000e0000 */
[C---:B-1----:R-:W-:Y:S01]  /*6900*/  FSETP.NE.AND P0, PT, R0.reuse, -R5, PT ;  /* 0x800000050000720b */ /* 0x042fe20003f05000 */
[----:B------:R-:W-:Y:S01]  /*6910*/  FADD R5, R0, R5 ;  /* 0x0000000500057221 */ /* 0x000fe20000000000 */
[----:B--2---:R-:W-:-:S11]  /*6920*/  FADD R7, R16, R17 ;  /* 0x0000001110077221 */ /* 0x004fd60000000000 */
[----:B------:R-:W-:Y:S05]  /*6930*/  @!P0 BRA `(.L_x_48) ;  /* 0x0000000000588947 */ /* 0x000fea0003800000 */
[----:B------:R-:W-:Y:S01]  /*6940*/  IADD3 R0, R5, 0x1800000, RZ ;  /* 0x0180000005007810 */ /* 0x000fe20007ffe0ff */
[----:B------:R-:W-:Y:S03]  /*6950*/  BSSY B1, `(.L_x_49) ;  /* 0x000000d000017945 */ /* 0x000fe60003800000 */
[----:B------:R-:W-:-:S04]  /*6960*/  LOP3.LUT R0, R0, 0x7f800000, RZ, 0xc0, !PT ;  /* 0x7f80000000007812 */ /* 0x000fc800078ec0ff */
[----:B------:R-:W-:-:S13]  /*6970*/  ISETP.GT.U32.AND P0, PT, R0, 0x1ffffff, PT ;  /* 0x01ffffff0000780c */ /* 0x000fda0003f04070 */
[----:B------:R-:W-:Y:S05]  /*6980*/  @P0 BRA `(.L_x_50) ;  /* 0x0000000000140947 */ /* 0x000fea0003800000 */
[----:B------:R-:W-:Y:S01]  /*6990*/  IMAD.MOV.U32 R2, RZ, RZ, R5 ;  /* 0x000000ffff027224 */ /* 0x000fe200078e0005 */
[----:B------:R-:W-:-:S07]  /*69a0*/  MOV R15, 0x69c0 ;  /* 0x000069c0000f7802 */ /* 0x000fce0000000f00 */
[----:B------:R-:W-:Y:S05]  /*69b0*/  CALL.REL.NOINC `($__internal_0_$__cuda_sm20_rcp_rn_f32_slowpath) ;  /* 0x0000003000c87944 */ /* 0x000fea0003c00000 */
[----:B------:R-:W-:Y:S01]  /*69c0*/  MOV R2, R0 ;  /* 0x0000000000027202 */ /* 0x000fe20000000f00 */
[----:B------:R-:W-:Y:S06]  /*69d0*/  BRA `(.L_x_51) ;  /* 0x0000000000107947 */ /* 0x000fec0003800000 */
.L_x_50:
[----:B------:R-:W1:Y:S02]  /*69e0*/  MUFU.RCP R2, R5 ;  /* 0x0000000500027308 */ /* 0x000e640000001000 */
[----:B-1----:R-:W-:-:S04]  /*69f0*/  FFMA R0, R5, R2, -1 ;  /* 0xbf80000005007423 */ /* 0x002fc80000000002 */
[----:B------:R-:W-:-:S04]  /*6a00*/  FADD.FTZ R3, -R0, -RZ ;  /* 0x800000ff00037221 */ /* 0x000fc80000010100 */
[----:B------:R-:W-:-:S07]  /*6a10*/  FFMA R2, R2, R3, R2 ;  /* 0x0000000302027223 */ /* 0x000fce0000000002 */
.L_x_51:
[----:B------:R-:W-:Y:S05]  /*6a20*/  BSYNC B1 ;  /* 0x0000000000017941 */ /* 0x000fea0003800000 */
.L_x_49:
[----:B------:R-:W-:Y:S01]  /*6a30*/  FSETP.GEU.AND P0, PT, |R5|, 1.175494350822287508e-38, PT ;  /* 0x008000000500780b */ /* 0x000fe20003f0e200 */
[----:B------:R-:W-:-:S12]  /*6a40*/  ULDC UR5, c[0x0][0x600] ;  /* 0x0001800000057ab9 */ /* 0x000fd80000000800 */
[----:B------:R-:W-:-:S04]  /*6a50*/  @!P0 FMUL R5, R5, 16777216 ;  /* 0x4b80000005058820 */ /* 0x000fc80000400000 */
[----:B------:R-:W1:Y:S02]  /*6a60*/  MUFU.LG2 R0, R5 ;  /* 0x0000000500007308 */ /* 0x000e640000000c00 */
[----:B-1----:R-:W-:-:S04]  /*6a70*/  @!P0 FADD R0, R0, -24 ;  /* 0xc1c0000000008421 */ /* 0x002fc80000000000 */
[----:B------:R-:W-:-:S04]  /*6a80*/  FMUL R11, R0, 0.69314718246459960938 ;  /* 0x3f317218000b7820 */ /* 0x000fc80000400000 */
[----:B------:R-:W-:-:S07]  /*6a90*/  FFMA R11, R4, UR5, R11 ;  /* 0x00000005040b7c23 */ /* 0x000fce000800000b */
.L_x_48:
[----:B------:R-:W-:Y:S05]  /*6aa0*/  BSYNC B0 ;  /* 0x0000000000007941 */ /* 0x000fea0003800000 */
.L_x_47:
[----:B------:R-:W-:Y:S01]  /*6ab0*/  FSETP.NE.AND P0, PT, R16, -R17, PT ;  /* 0x800000111000720b */ /* 0x000fe20003f05000 */
[----:B------:R-:W-:Y:S01]  /*6ac0*/  ULDC UR5, c[0x0][0x608] ;  /* 0x0001820000057ab9 */ /* 0x000fe20000000800 */
[----:B------:R-:W-:Y:S01]  /*6ad0*/  BSSY B0, `(.L_x_52) ;  /* 0x0000039000007945 */ /* 0x000fe20003800000 */
[----:B------:R-:W-:-:S04]  /*6ae0*/  FMUL R2, R2, UR5 ;  /* 0x0000000502027c20 */ /* 0x000fc80008400000 */
        /* <DEDUP_REMOVED lines=32> */
[----:B------:R-:W-:Y:S06]  /*6cf0*/  @!P0 BRA `(.L_x_53) ;  /* 0x0000000000588947 */ /* 0x000fec0003800000 */
[----:B------:R-:W-:Y:S01]  /*6d00*/  IADD3 R0, R7, 0x1800000, RZ ;  /* 0x0180000007007810 */ /* 0x000fe20007ffe0ff */
[----:B------:R-:W-:Y:S03]  /*6d10*/  BSSY B1, `(.L_x_54) ;  /* 0x000000d000017945 */ /* 0x000fe60003800000 */
[----:B------:R-:W-:-:S04]  /*6d20*/  LOP3.LUT R0, R0, 0x7f800000, RZ, 0xc0, !PT ;  /* 0x7f80000000007812 */ /* 0x000fc800078ec0ff */
[----:B------:R-:W-:-:S13]  /*6d30*/  ISETP.GT.U32.AND P0, PT, R0, 0x1ffffff, PT ;  /* 0x01ffffff0000780c */ /* 0x000fda0003f04070 */
[----:B------:R-:W-:Y:S05]  /*6d40*/  @P0 BRA `(.L_x_55) ;  /* 0x0000000000140947 */ /* 0x000fea0003800000 */
[----:B------:R-:W-:Y:S02]  /*6d50*/  MOV R2, R7 ;  /* 0x0000000700027202 */ /* 0x000fe40000000f00 */
[----:B------:R-:W-:-:S07]  /*6d60*/  MOV R15, 0x6d80 ;  /* 0x00006d80000f7802 */ /* 0x000fce0000000f00 */
[----:B------:R-:W-:Y:S05]  /*6d70*/  CALL.REL.NOINC `($__internal_0_$__cuda_sm20_rcp_rn_f32_slowpath) ;  /* 0x0000002c00d87944 */ /* 0x000fea0003c00000 */
[----:B------:R-:W-:Y:S01]  /*6d80*/  IMAD.MOV.U32 R10, RZ, RZ, R0 ;  /* 0x000000ffff0a7224 */ /* 0x000fe200078e0000 */
[----:B------:R-:W-:Y:S06]  /*6d90*/  BRA `(.L_x_56) ;  /* 0x0000000000107947 */ /* 0x000fec0003800000 */
.L_x_55:
[----:B------:R-:W1:Y:S02]  /*6da0*/  MUFU.RCP R10, R7 ;  /* 0x00000007000a7308 */ /* 0x000e640000001000 */
[----:B-1----:R-:W-:-:S04]  /*6db0*/  FFMA R0, R7, R10, -1 ;  /* 0xbf80000007007423 */ /* 0x002fc8000000000a */
[----:B------:R-:W-:-:S04]  /*6dc0*/  FADD.FTZ R3, -R0, -RZ ;  /* 0x800000ff00037221 */ /* 0x000fc80000010100 */
[----:B------:R-:W-:-:S07]  /*6dd0*/  FFMA R10, R10, R3, R10 ;  /* 0x000000030a0a7223 */ /* 0x000fce000000000a */
.L_x_56:
[----:B------:R-:W-:Y:S05]  /*6de0*/  BSYNC B1 ;  /* 0x0000000000017941 */ /* 0x000fea0003800000 */
.L_x_54:
[----:B------:R-:W-:Y:S01]  /*6df0*/  FSETP.GEU.AND P0, PT, |R7|, 1.175494350822287508e-38, PT ;  /* 0x008000000700780b */ /* 0x000fe20003f0e200 */
[----:B------:R-:W-:-:S12]  /*6e00*/  ULDC UR5, c[0x0][0x600] ;  /* 0x0001800000057ab9 */ /* 0x000fd80000000800 */
[----:B------:R-:W-:-:S04]  /*6e10*/  @!P0 FMUL R7, R7, 16777216 ;  /* 0x4b80000007078820 */ /* 0x000fc80000400000 */
[----:B------:R-:W1:Y:S02]  /*6e20*/  MUFU.LG2 R0, R7 ;  /* 0x0000000700007308 */ /* 0x000e640000000c00 */
[----:B-1----:R-:W-:-:S04]  /*6e30*/  @!P0 FADD R0, R0, -24 ;  /* 0xc1c0000000008421 */ /* 0x002fc80000000000 */
[----:B------:R-:W-:-:S04]  /*6e40*/  FMUL R9, R0, 0.69314718246459960938 ;  /* 0x3f31721800097820 */ /* 0x000fc80000400000 */
[----:B------:R-:W-:-:S07]  /*6e50*/  FFMA R9, R6, UR5, R9 ;  /* 0x0000000506097c23 */ /* 0x000fce0008000009 */
.L_x_53:
[----:B------:R-:W-:Y:S05]  /*6e60*/  BSYNC B0 ;  /* 0x0000000000007941 */ /* 0x000fea0003800000 */
.L_x_52:
[----:B------:R-:W-:Y:S01]  /*6e70*/  UISETP.NE.AND UP0, UPT, UR36, 0x1, UPT ;  /* 0x000000012400788c */ /* 0x000fe2000bf05270 */
[----:B------:R-:W1:Y:S03]  /*6e80*/  S2R R2, SR_TID.X ;  /* 0x0000000000027919 */ /* 0x000e660000002100 */
[----:B------:R-:W-:-:S06]  /*6e90*/  USEL UR5, URZ, 0x1, UP0 ;  /* 0x000000013f057887 */ /* 0x000fcc0008000000 */
[----:B------:R-:W-:Y:S01]  /*6ea0*/  MOV R0, UR5 ;  /* 0x0000000500007c02 */ /* 0x000fe20008000f00 */
[----:B------:R-:W-:Y:S02]  /*6eb0*/  ULDC UR5, c[0x0][0x608] ;  /* 0x0001820000057ab9 */ /* 0x000fe40000000800 */
[----:B------:R-:W-:Y:S01]  /*6ec0*/  FMUL R10, R10, UR5 ;  /* 0x000000050a0a7c20 */ /* 0x000fe20008400000 */
[----:B------:R-:W-:-:S04]  /*6ed0*/  SHF.L.U32 R0, R0, 0x1f, RZ ;  /* 0x0000001f00007819 */ /* 0x000fc800000006ff */
[----:B------:R-:W2:Y:S01]  /*6ee0*/  SYNCS.PHASECHK.TRANS64.TRYWAIT P0, [UR4+0x8], R0 ;  /* 0x00000800ff0075a7 */ /* 0x000ea20008000144 */
[C---:B-1----:R-:W-:Y:S02]  /*6ef0*/  LOP3.LUT P1, RZ, R2.reuse, 0x3, RZ, 0xc0, !PT ;  /* 0x0000000302ff7812 */ /* 0x042fe4000782c0ff */
[----:B------:R-:W-:Y:S01]  /*6f00*/  LOP3.LUT R16, R2, 0x7f, RZ, 0xc0, !PT ;  /* 0x0000007f02107812 */ /* 0x000fe200078ec0ff */
[----:B--2---:R-:W-:Y:S10]  /*6f10*/  @!P0 BRA `(.L_x_57) ;  /* 0x0000002800e08947 */ /* 0x004ff40003800000 */
.L_x_111:
[----:B------:R-:W-:Y:S01]  /*6f20*/  ULDC.64 UR10, c[0x0][0x208] ;  /* 0x00008200000a7ab9 */ /* 0x000fe20000000a00 */
[----:B------:R-:W-:Y:S01]  /*6f30*/  BSSY B0, `(.L_x_58) ;  /* 0x0000019000007945 */ /* 0x000fe20003800000 */
[----:B------:R-:W-:-:S03]  /*6f40*/  SHF.R.U32.HI R17, RZ, 0x5, R16 ;  /* 0x00000005ff117819 */ /* 0x000fc60000011610 */
[----:B------:R-:W-:Y:S05]  /*6f50*/  @P1 BRA `(.L_x_59) ;  /* 0x0000000000581947 */ /* 0x000fea0003800000 */
[----:B------:R-:W2:Y:S01]  /*6f60*/  S2UR UR4, SR_CTAID.Y ;  /* 0x00000000000479c3 */ /* 0x000ea20000002600 */
[----:B-1----:R-:W-:Y:S01]  /*6f70*/  SHF.R.U32.HI R0, RZ, 0x2, R2 ;  /* 0x00000002ff007819 */ /* 0x002fe20000011602 */
[----:B------:R-:W-:Y:S01]  /*6f80*/  USHF.L.U32 UR8, UR37, 0x6, URZ ;  /* 0x0000000625087899 */ /* 0x000fe2000800063f */
[----:B------:R-:W-:Y:S01]  /*6f90*/  SHF.L.U32 R3, R17, 0x4, RZ ;  /* 0x0000000411037819 */ /* 0x000fe200000006ff */
[----:B------:R-:W-:Y:S01]  /*6fa0*/  ULDC.64 UR6, c[0x0][0x688] ;  /* 0x0001a20000067ab9 */ /* 0x000fe20000000a00 */
[----:B------:R-:W-:-:S03]  /*6fb0*/  LOP3.LUT R0, R0, 0x7, RZ, 0xc0, !PT ;  /* 0x0000000700007812 */ /* 0x000fc600078ec0ff */
[----:B------:R-:W1:Y:S01]  /*6fc0*/  S2UR UR5, SR_CTAID.Z ;  /* 0x00000000000579c3 */ /* 0x000e620000002700 */
[----:B------:R-:W-:-:S04]  /*6fd0*/  LOP3.LUT R0, R3, 0xfffffff0, R0, 0xe2, !PT ;  /* 0xfffffff003007812 */ /* 0x000fc800078ee200 */
[----:B------:R-:W-:-:S05]  /*6fe0*/  IADD3 R3, R0, UR8, RZ ;  /* 0x0000000800037c10 */ /* 0x000fca000fffe0ff */
[----:B------:R-:W-:Y:S01]  /*6ff0*/  VIADD R2, R3, 0x8 ;  /* 0x0000000803027836 */ /* 0x000fe20000000000 */
[----:B--2---:R-:W-:-:S04]  /*7000*/  UIMAD UR4, UR4, UR6, UR8 ;  /* 0x00000006040472a4 */ /* 0x004fc8000f8e0208 */
[----:B-1----:R-:W-:-:S03]  /*7010*/  UIMAD UR4, UR5, UR7, UR4 ;  /* 0x00000007050472a4 */ /* 0x002fc6000f8e0204 */
[----:B------:R-:W-:Y:S02]  /*7020*/  ULDC UR5, c[0x0][0x288] ;  /* 0x0000a20000057ab9 */ /* 0x000fe40000000800 */
[----:B------:R-:W-:Y:S02]  /*7030*/  ISETP.GE.U32.AND P0, PT, R3, UR5, PT ;  /* 0x0000000503007c0c */ /* 0x000fe4000bf06070 */
[----:B------:R-:W-:Y:S02]  /*7040*/  IADD3 R0, P2, R0, UR4, RZ ;  /* 0x0000000400007c10 */ /* 0x000fe4000ff5e0ff */
[----:B------:R-:W-:Y:S01]  /*7050*/  ISETP.GE.U32.AND P1, PT, R2, UR5, PT ;  /* 0x0000000502007c0c */ /* 0x000fe2000bf26070 */
[----:B------:R-:W-:Y:S01]  /*7060*/  ULDC.64 UR4, c[0x0][0x680] ;  /* 0x0001a00000047ab9 */ /* 0x000fe20000000a00 */
[----:B------:R-:W-:Y:S02]  /*7070*/  IADD3.X R3, RZ, RZ, RZ, P2, !PT ;  /* 0x000000ffff037210 */ /* 0x000fe400017fe4ff */
[----:B------:R-:W-:-:S04]  /*7080*/  LEA R2, P2, R0, UR4, 0x2 ;  /* 0x0000000400027c11 */ /* 0x000fc8000f8410ff */
[----:B------:R-:W-:-:S05]  /*7090*/  LEA.HI.X R3, R0, UR5, R3, 0x2, P2 ;  /* 0x0000000500037c11 */ /* 0x000fca00090f1403 */
[----:B------:R2:W-:Y:S04]  /*70a0*/  @!P0 STG.E desc[UR10][R2.64], R11 ;  /* 0x0000000b02008986 */ /* 0x0005e8000c10190a */
[----:B------:R2:W-:Y:S02]  /*70b0*/  @!P1 STG.E desc[UR10][R2.64+0x20], R9 ;  /* 0x0000200902009986 */ /* 0x0005e4000c10190a */
.L_x_59:
[----:B------:R-:W-:Y:S05]  /*70c0*/  BSYNC B0 ;  /* 0x0000000000007941 */ /* 0x000fea0003800000 */
.L_x_58:
[----:B------:R-:W-:Y:S01]  /*70d0*/  ULDC.64 UR4, c[0x0][0x730] ;  /* 0x0001cc0000047ab9 */ /* 0x000fe20000000a00 */
[-C--:B------:R-:W-:Y:S01]  /*70e0*/  FMUL R26, R26, R10.reuse ;  /* 0x0000000a1a1a7220 */ /* 0x080fe20000400000 */
[----:B------:R-:W-:Y:S01]  /*70f0*/  ISETP.NE.U32.AND P0, PT, RZ, UR4, PT ;  /* 0x00000004ff007c0c */ /* 0x000fe2000bf05070 */
[-C--:B------:R-:W-:Y:S01]  /*7100*/  FMUL R88, R27, R10.reuse ;  /* 0x0000000a1b587220 */ /* 0x080fe20000400000 */
[-C--:B------:R-:W-:Y:S01]  /*7110*/  FMUL R30, R30, R10.reuse ;  /* 0x0000000a1e1e7220 */ /* 0x080fe20000400000 */
[-C--:B------:R-:W-:Y:S01]  /*7120*/  FMUL R90, R31, R10.reuse ;  /* 0x0000000a1f5a7220 */ /* 0x080fe20000400000 */
[----:B------:R-:W-:Y:S01]  /*7130*/  ISETP.NE.AND.EX P0, PT, RZ, UR5, PT, P0 ;  /* 0x00000005ff007c0c */ /* 0x000fe2000bf05300 */
        /* <DEDUP_REMOVED lines=28> */
[----:B------:R-:W-:Y:S06]  /*7300*/  @P0 BRA `(.L_x_60) ;  /* 0x0000000000200947 */ /* 0x000fec0003800000 */
[----:B------:R-:W-:Y:S02]  /*7310*/  ULDC.64 UR4, c[0x0][0x728] ;  /* 0x0001ca0000047ab9 */ /* 0x000fe40000000a00 */
[----:B------:R-:W-:-:S04]  /*7320*/  ISETP.NE.U32.AND P0, PT, RZ, UR4, PT ;  /* 0x00000004ff007c0c */ /* 0x000fc8000bf05070 */
[----:B------:R-:W-:-:S13]  /*7330*/  ISETP.NE.AND.EX P0, PT, RZ, UR5, PT, P0 ;  /* 0x00000005ff007c0c */ /* 0x000fda000bf05300 */
[----:B------:R-:W-:Y:S05]  /*7340*/  @!P0 BRA `(.L_x_61) ;  /* 0x00000000000c8947 */ /* 0x000fea0003800000 */
[----:B-12---:R-:W1:Y:S02]  /*7350*/  LDC.64 R2, c[0x0][0x728] ;  /* 0x0001ca00ff027b82 */ /* 0x006e640000000a00 */
[----:B-1----:R4:W5:Y:S01]  /*7360*/  LDG.E R2, desc[UR10][R2.64] ;  /* 0x0000000a02027981 */ /* 0x002962000c1e1900 */
[----:B------:R-:W-:Y:S05]  /*7370*/  BRA `(.L_x_60) ;  /* 0x0000000000047947 */ /* 0x000fea0003800000 */
.L_x_61:
[----:B--2---:R-:W3:Y:S02]  /*7380*/  LDC R2, c[0x0][0x720] ;  /* 0x0001c800ff027b82 */ /* 0x004ee40000000800 */
.L_x_60:
[----:B-1----:R-:W-:Y:S02]  /*7390*/  MOV R0, RZ ;  /* 0x000000ff00007202 */ /* 0x002fe40000000f00 */
[----:B---3-5:R-:W-:Y:S02]  /*73a0*/  MOV R51, R2 ;  /* 0x0000000200337202 */ /* 0x028fe40000000f00 */
[----:B------:R-:W-:-:S13]  /*73b0*/  LOP3.LUT P0, RZ, R0, 0x1bf, RZ, 0xc0, !PT ;  /* 0x000001bf00ff7812 */ /* 0x000fda000780c0ff */
[----:B------:R-:W-:Y:S05]  /*73c0*/  @!P0 BRA `(.L_x_62) ;  /* 0x0000000000408947 */ /* 0x000fea0003800000 */
[----:B------:R-:W-:Y:S01]  /*73d0*/  MOV R0, 0x0 ;  /* 0x0000000000007802 */ /* 0x000fe20000000f00 */
[----:B------:R-:W-:Y:S01]  /*73e0*/  ULDC.64 UR4, c[0x4][0x70] ;  /* 0x01001c0000047ab9 */ /* 0x000fe20000000a00 */
[----:B------:R-:W-:Y:S01]  /*73f0*/  ULDC.64 UR6, c[0x4][0x8] ;  /* 0x0100020000067ab9 */ /* 0x000fe20000000a00 */
[----:B------:R-:W-:Y:S01]  /*7400*/  MOV R4, UR4 ;  /* 0x0000000400047c02 */ /* 0x000fe20008000f00 */
[----:B--2-4-:R1:W2:Y:S01]  /*7410*/  LDC.64 R2, c[0x4][R0] ;  /* 0x0100000000027b82 */ /* 0x0142a20000000a00 */
[----:B------:R-:W-:Y:S01]  /*7420*/  IMAD.U32 R5, RZ, RZ, UR5 ;  /* 0x00000005ff057e24 */ /* 0x000fe2000f8e00ff */
[----:B------:R-:W-:Y:S01]  /*7430*/  ULDC.64 UR4, c[0x4][0x78] ;  /* 0x01001e0000047ab9 */ /* 0x000fe20000000a00 */
[----:B------:R-:W-:Y:S01]  /*7440*/  MOV R10, UR6 ;  /* 0x00000006000a7c02 */ /* 0x000fe20008000f00 */
[----:B------:R-:W-:Y:S01]  /*7450*/  IMAD.U32 R11, RZ, RZ, UR7 ;  /* 0x00000007ff0b7e24 */ /* 0x000fe2000f8e00ff */
[----:B------:R-:W-:Y:S02]  /*7460*/  MOV R6, UR4 ;  /* 0x0000000400067c02 */ /* 0x000fe40008000f00 */
[----:B------:R-:W-:-:S02]  /*7470*/  MOV R7, UR5 ;  /* 0x0000000500077c02 */ /* 0x000fc40008000f00 */
[----:B------:R-:W-:Y:S02]  /*7480*/  MOV R8, 0x70 ;  /* 0x0000007000087802 */ /* 0x000fe40000000f00 */
[----:B------:R-:W-:Y:S02]  /*7490*/  MOV R12, 0x1 ;  /* 0x00000001000c7802 */ /* 0x000fe40000000f00 */
[----:B-1----:R-:W-:-:S07]  /*74a0*/  MOV R13, RZ ;  /* 0x000000ff000d7202 */ /* 0x002fce0000000f00 */
[----:B------:R-:W-:-:S07]  /*74b0*/  LEPC R20, `(.L_x_62) ;  /* 0x000000001014794e */ /* 0x000fce0000000000 */
[----:B--2---:R-:W-:Y:S05]  /*74c0*/  CALL.ABS.NOINC R2 ;  /* 0x0000000002007343 */ /* 0x004fea0003c00000 */
.L_x_62:
[----:B--2-4-:R-:W-:Y:S01]  /*74d0*/  MOV R3, UR36 ;  /* 0x0000002400037c02 */ /* 0x014fe20008000f00 */
[----:B------:R-:W-:-:S04]  /*74e0*/  IMAD.U32 R18, RZ, RZ, UR38 ;  /* 0x00000026ff127e24 */ /* 0x000fc8000f8e00ff */
[----:B------:R-:W-:-:S05]  /*74f0*/  IMAD R18, R3, 0x2200, R18 ;  /* 0x0000220003127824 */ /* 0x000fca00078e0212 */
[----:B------:R-:W-:-:S04]  /*7500*/  IADD3 R19, R18, -0x2200, RZ ;  /* 0xffffde0012137810 */ /* 0x000fc80007ffe0ff */
[----:B------:R-:W-:-:S13]  /*7510*/  LOP3.LUT P0, RZ, R19, 0x1b0, RZ, 0xc0, !PT ;  /* 0x000001b013ff7812 */ /* 0x000fda000780c0ff */
[----:B------:R-:W-:Y:S05]  /*7520*/  @!P0 BRA `(.L_x_63) ;  /* 0x0000000000408947 */ /* 0x000fea0003800000 */
[----:B------:R-:W-:Y:S01]  /*7530*/  MOV R0, 0x0 ;  /* 0x0000000000007802 */ /* 0x000fe20000000f00 */
[----:B------:R-:W-:Y:S01]  /*7540*/  ULDC.64 UR4, c[0x4][0x70] ;  /* 0x01001c0000047ab9 */ /* 0x000fe20000000a00 */
[----:B------:R-:W-:Y:S01]  /*7550*/  ULDC.64 UR6, c[0x4][0x78] ;  /* 0x01001e0000067ab9 */ /* 0x000fe20000000a00 */
[----:B------:R-:W-:Y:S01]  /*7560*/  MOV R4, UR4 ;  /* 0x0000000400047c02 */ /* 0x000fe20008000f00 */
[----:B------:R1:W2:Y:S01]  /*7570*/  LDC.64 R2, c[0x4][R0] ;  /* 0x0100000000027b82 */ /* 0x0002a20000000a00 */
        /* <DEDUP_REMOVED lines=11> */
.L_x_63:
[----:B------:R-:W1:Y:S01]  /*7630*/  S2R R5, SR_TID.X ;  /* 0x0000000000057919 */ /* 0x000e620000002100 */
[----:B------:R-:W-:Y:S01]  /*7640*/  ULDC.64 UR4, c[0x0][0x730] ;  /* 0x0001cc0000047ab9 */ /* 0x000fe20000000a00 */
[----:B------:R-:W-:Y:S02]  /*7650*/  IADD3 R16, R16, 0x1f, RZ ;  /* 0x0000001f10107810 */ /* 0x000fe40007ffe0ff */
[----:B------:R-:W-:Y:S02]  /*7660*/  ISETP.NE.U32.AND P0, PT, RZ, UR4, PT ;  /* 0x00000004ff007c0c */ /* 0x000fe4000bf05070 */
[----:B------:R-:W-:Y:S02]  /*7670*/  ISETP.GT.U32.AND P1, PT, R16, 0x3e, PT ;  /* 0x0000003e1000780c */ /* 0x000fe40003f24070 */
[----:B------:R-:W-:-:S13]  /*7680*/  ISETP.NE.AND.EX P0, PT, RZ, UR5, PT, P0 ;  /* 0x00000005ff007c0c */ /* 0x000fda000bf05300 */
[----:B------:R-:W2:Y:S01]  /*7690*/  @P0 LDC R51, c[0x0][0x720] ;  /* 0x0001c800ff330b82 */ /* 0x000ea20000000800 */
[C---:B-1----:R-:W-:Y:S01]  /*76a0*/  IMAD.SHL.U32 R0, R5.reuse, 0x20, RZ ;  /* 0x0000002005007824 */ /* 0x042fe200078e00ff */
[----:B------:R-:W-:Y:S02]  /*76b0*/  SHF.R.U32.HI R3, RZ, 0x1, R5 ;  /* 0x00000001ff037819 */ /* 0x000fe40000011605 */
[----:B------:R-:W-:Y:S02]  /*76c0*/  LOP3.LUT P0, RZ, R5, 0x4, RZ, 0xc0, !PT ;  /* 0x0000000405ff7812 */ /* 0x000fe4000780c0ff */
[C---:B------:R-:W-:Y:S02]  /*76d0*/  LOP3.LUT R2, R0.reuse, 0xc0, RZ, 0xc0, !PT ;  /* 0x000000c000027812 */ /* 0x040fe400078ec0ff */
[----:B------:R-:W-:Y:S02]  /*76e0*/  LOP3.LUT R4, R0, 0x20, RZ, 0xc0, !PT ;  /* 0x0000002000047812 */ /* 0x000fe400078ec0ff */
[----:B------:R-:W-:-:S02]  /*76f0*/  LOP3.LUT R2, R2, 0x8, R3, 0xf8, !PT ;  /* 0x0000000802027812 */ /* 0x000fc400078ef803 */
[----:B------:R-:W-:Y:S02]  /*7700*/  SHF.L.U32 R3, R5, 0x2, RZ ;  /* 0x0000000205037819 */ /* 0x000fe400000006ff */
[----:B------:R-:W-:Y:S01]  /*7710*/  LEA R4, R17, R4, 0x9 ;  /* 0x0000000411047211 */ /* 0x000fe200078e48ff */
[-C--:B--2---:R-:W-:Y:S01]  /*7720*/  FMUL R5, R22, R51.reuse ;  /* 0x0000003316057220 */ /* 0x084fe20000400000 */
[----:B------:R-:W-:Y:S01]  /*7730*/  LOP3.LUT R3, R2, 0x18, R3, 0x78, !PT ;  /* 0x0000001802037812 */ /* 0x000fe200078e7803 */
[-C--:B------:R-:W-:Y:S01]  /*7740*/  FMUL R7, R88, R51.reuse ;  /* 0x0000003358077220 */ /* 0x080fe20000400000 */
[----:B------:R-:W-:Y:S01]  /*7750*/  LOP3.LUT R0, R0, 0x100, RZ, 0xc0, !PT ;  /* 0x0000010000007812 */ /* 0x000fe200078ec0ff */
[-C--:B------:R-:W-:Y:S01]  /*7760*/  FMUL R2, R30, R51.reuse ;  /* 0x000000331e027220 */ /* 0x080fe20000400000 */
[-C--:B------:R-:W-:Y:S01]  /*7770*/  FMUL R9, R90, R51.reuse ;  /* 0x000000335a097220 */ /* 0x080fe20000400000 */
[-C--:B------:R-:W-:Y:S01]  /*7780*/  FMUL R10, R34, R51.reuse ;  /* 0x00000033220a7220 */ /* 0x080fe20000400000 */
[----:B------:R-:W-:Y:S01]  /*7790*/  IADD3 R3, R3, R4, R0 ;  /* 0x0000000403037210 */ /* 0x000fe20007ffe000 */
[-C--:B------:R-:W-:Y:S01]  /*77a0*/  FMUL R4, R24, R51.reuse ;  /* 0x0000003318047220 */ /* 0x080fe20000400000 */
[-C--:B------:R-:W-:Y:S01]  /*77b0*/  FMUL R0, R26, R51.reuse ;  /* 0x000000331a007220 */ /* 0x080fe20000400000 */
[-C--:B------:R-:W-:Y:S01]  /*77c0*/  FMUL R11, R92, R51.reuse ;  /* 0x000000335c0b7220 */ /* 0x080fe20000400000 */
[-C--:B------:R-:W-:Y:S01]  /*77d0*/  FMUL R12, R38, R51.reuse ;  /* 0x00000033260c7220 */ /* 0x080fe20000400000 */
[-C--:B------:R-:W-:Y:S01]  /*77e0*/  FMUL R13, R94, R51.reuse ;  /* 0x000000335e0d7220 */ /* 0x080fe20000400000 */
[----:B------:R-:W-:Y:S01]  /*77f0*/  F2FP.BF16.F32.PACK_AB R4, R5, R4 ;  /* 0x000000040504723e */ /* 0x000fe200000010ff */
[-C--:B------:R-:W-:Y:S01]  /*7800*/  FMUL R6, R28, R51.reuse ;  /* 0x000000331c067220 */ /* 0x080fe20000400000 */
[----:B------:R-:W-:Y:S01]  /*7810*/  F2FP.BF16.F32.PACK_AB R5, R7, R0 ;  /* 0x000000000705723e */ /* 0x000fe200000010ff */
[-C--:B------:R-:W-:Y:S01]  /*7820*/  FMUL R29, R29, R51.reuse ;  /* 0x000000331d1d7220 */ /* 0x080fe20000400000 */
[-C--:B------:R-:W-:Y:S01]  /*7830*/  FMUL R8, R32, R51.reuse ;  /* 0x0000003320087220 */ /* 0x080fe20000400000 */
[-C--:B------:R-:W-:Y:S01]  /*7840*/  FMUL R33, R33, R51.reuse ;  /* 0x0000003321217220 */ /* 0x080fe20000400000 */
[-C--:B------:R-:W-:Y:S01]  /*7850*/  FMUL R36, R36, R51.reuse ;  /* 0x0000003324247220 */ /* 0x080fe20000400000 */
[----:B------:R-:W-:Y:S01]  /*7860*/  FMUL R37, R37, R51 ;  /* 0x0000003325257220 */ /* 0x000fe20000400000 */
[----:B------:R-:W-:Y:S01]  /*7870*/  IMAD.MOV.U32 R0, RZ, RZ, 0x10 ;  /* 0x00000010ff007424 */ /* 0x000fe200078e00ff */
[----:B------:R-:W-:Y:S01]  /*7880*/  LEA R19, R3, R19, 0x1 ;  /* 0x0000001303137211 */ /* 0x000fe200078e08ff */
        /* <DEDUP_REMOVED lines=49> */
[----:B------:R-:W-:Y:S01]  /*7ba0*/  F2FP.BF16.F32.PACK_AB R11, R13, R12 ;  /* 0x0000000c0d0b723e */ /* 0x000fe200000010ff */
[----:B------:R-:W-:Y:S01]  /*7bb0*/  FMUL R51, R86, R51 ;  /* 0x0000003356337220 */ /* 0x000fe20000400000 */
[----:B------:R-:W-:-:S02]  /*7bc0*/  F2FP.BF16.F32.PACK_AB R6, R29, R6 ;  /* 0x000000061d06723e */ /* 0x000fc400000010ff */
[----:B------:R-:W-:Y:S02]  /*7bd0*/  F2FP.BF16.F32.PACK_AB R8, R33, R8 ;  /* 0x000000082108723e */ /* 0x000fe400000010ff */
[----:B------:R-:W-:Y:S02]  /*7be0*/  F2FP.BF16.F32.PACK_AB R10, R37, R36 ;  /* 0x00000024250a723e */ /* 0x000fe400000010ff */
[----:B------:R-:W-:Y:S02]  /*7bf0*/  SEL R0, R0, 0xfffffff0, !P0 ;  /* 0xfffffff000007807 */ /* 0x000fe40004000000 */
[----:B------:R-:W-:Y:S01]  /*7c00*/  IADD3 R13, R19, 0x1000, RZ ;  /* 0x00001000130d7810 */ /* 0x000fe20007ffe0ff */
[----:B------:R-:W-:Y:S06]  /*7c10*/  @P1 BRA `(.L_x_64) ;  /* 0x0000000000041947 */ /* 0x000fec0003800000 */
[----:B------:R-:W-:-:S04]  /*7c20*/  DEPBAR.LE SB0, 0x1 ;  /* 0x000080400000791a */ /* 0x000fc80000000000 */
.L_x_64:
[----:B------:R-:W-:Y:S05]  /*7c30*/  WARPSYNC.ALL ;  /* 0x0000000000007948 */ /* 0x000fea0003800000 */
[----:B------:R-:W-:Y:S01]  /*7c40*/  BAR.SYNC.DEFER_BLOCKING 0x1, 0x80 ;  /* 0x0042000000007b1d */ /* 0x000fe20000010000 */
[----:B------:R-:W-:Y:S01]  /*7c50*/  LEA R3, R3, R18, 0x1 ;  /* 0x0000001203037211 */ /* 0x000fe200078e08ff */
[C---:B------:R-:W-:Y:S01]  /*7c60*/  IMAD R13, R0.reuse, 0x2, R13 ;  /* 0x00000002000d7824 */ /* 0x040fe200078e020d */
[----:B------:R-:W-:Y:S02]  /*7c70*/  LEA R0, R0, R19, 0x1 ;  /* 0x0000001300007211 */ /* 0x000fe400078e08ff */
[----:B------:R-:W-:Y:S01]  /*7c80*/  F2FP.BF16.F32.PACK_AB R88, R41, R40 ;  /* 0x000000282958723e */ /* 0x000fe200000010ff */
[----:B------:R-:W-:Y:S01]  /*7c90*/  BSSY B0, `(.L_x_65) ;  /* 0x000001e000007945 */ /* 0x000fe20003800000 */
[----:B------:R-:W-:-:S02]  /*7ca0*/  F2FP.BF16.F32.PACK_AB R89, R14, R15 ;  /* 0x0000000f0e59723e */ /* 0x000fc400000010ff */
[----:B------:R-:W-:Y:S02]  /*7cb0*/  F2FP.BF16.F32.PACK_AB R90, R45, R44 ;  /* 0x0000002c2d5a723e */ /* 0x000fe400000010ff */
[----:B------:R-:W-:Y:S02]  /*7cc0*/  F2FP.BF16.F32.PACK_AB R91, R16, R17 ;  /* 0x00000011105b723e */ /* 0x000fe400000010ff */
[----:B------:R-:W-:Y:S02]  /*7cd0*/  F2FP.BF16.F32.PACK_AB R92, R49, R48 ;  /* 0x00000030315c723e */ /* 0x000fe400000010ff */
[----:B------:R-:W-:Y:S02]  /*7ce0*/  F2FP.BF16.F32.PACK_AB R93, R20, R21 ;  /* 0x00000015145d723e */ /* 0x000fe400000010ff */
[----:B------:R-:W-:Y:S02]  /*7cf0*/  F2FP.BF16.F32.PACK_AB R94, R53, R52 ;  /* 0x00000034355e723e */ /* 0x000fe400000010ff */
[----:B------:R-:W-:Y:S01]  /*7d00*/  F2FP.BF16.F32.PACK_AB R95, R22, R23 ;  /* 0x00000017165f723e */ /* 0x000fe200000010ff */
[----:B------:R1:W-:Y:S04]  /*7d10*/  STSM.16.M88.4 [R3+-0x2200], R4 ;  /* 0xffde000403007844 */ /* 0x0003e80000000200 */
[----:B------:R1:W-:Y:S01]  /*7d20*/  STSM.16.M88.4 [R0], R8 ;  /* 0x0000000800007844 */ /* 0x0003e20000000200 */
[----:B------:R-:W-:Y:S01]  /*7d30*/  @!PT LDS RZ, [RZ] ;  /* 0x00000000fffff984 */ /* 0x000fe20000000800 */
[----:B------:R-:W-:Y:S01]  /*7d40*/  @!PT LDS RZ, [RZ] ;  /* 0x00000000fffff984 */ /* 0x000fe20000000800 */
[----:B------:R-:W-:Y:S01]  /*7d50*/  @!PT LDS RZ, [RZ] ;  /* 0x00000000fffff984 */ /* 0x000fe20000000800 */
[----:B------:R-:W-:Y:S01]  /*7d60*/  @!PT LDS RZ, [RZ] ;  /* 0x00000000fffff984 */ /* 0x000fe20000000800 */
[----:B------:R2:W-:Y:S06]  /*7d70*/  MEMBAR.ALL.CTA ;  /* 0x0000000000007992 */ /* 0x0005ec0000008000 */
[----:B--2---:R-:W2:Y:S02]  /*7d80*/  FENCE.VIEW.ASYNC.S ;  /* 0x00000000000073c6 */ /* 0x004ea40000000000 */
[----:B--2---:R-:W-:Y:S06]  /*7d90*/  BAR.SYNC.DEFER_BLOCKING 0x1, 0x80 ;  /* 0x0042000000007b1d */ /* 0x004fec0000010000 */
[----:B------:R-:W-:Y:S05]  /*7da0*/  @P1 BRA `(.L_x_66) ;  /* 0x0000000000301947 */ /* 0x000fea0003800000 */
[----:B------:R-:W-:Y:S01]  /*7db0*/  S2UR UR12, SR_CTAID.Z ;  /* 0x00000000000c79c3 */ /* 0x000fe20000002700 */
[----:B------:R-:W-:Y:S01]  /*7dc0*/  R2UR UR8, R18 ;  /* 0x00000000120872ca */ /* 0x000fe200000e0000 */
[----:B------:R-:W-:Y:S01]  /*7dd0*/  ULDC.64 UR4, c[0x0][0x198] ;  /* 0x0000660000047ab9 */ /* 0x000fe20000000a00 */
[----:B------:R-:W-:Y:S02]  /*7de0*/  USHF.L.U32 UR10, UR37, 0x6, URZ ;  /* 0x00000006250a7899 */ /* 0x000fe4000800063f */
[----:B------:R-:W-:Y:S01]  /*7df0*/  UIADD3 UR4, UP0, UR4, 0x670, URZ ;  /* 0x0000067004047890 */ /* 0x000fe2000ff1e03f */
[----:B------:R-:W-:Y:S02]  /*7e00*/  UMOV UR9, URZ ;  /* 0x0000003f00097c82 */ /* 0x000fe40008000000 */
[----:B------:R-:W2:Y:S01]  /*7e10*/  S2UR UR11, SR_CTAID.Y ;  /* 0x00000000000b79c3 */ /* 0x000ea20000002600 */
[----:B------:R-:W-:-:S05]  /*7e20*/  UIADD3.X UR5, URZ, UR5, URZ, UP0, !UPT ;  /* 0x000000053f057290 */ /* 0x000fca00087fe43f */
[----:B------:R-:W-:-:S09]  /*7e30*/  UIADD3 UR8, UR8, -0x2200, URZ ;  /* 0xffffde0008087890 */ /* 0x000fd2000fffe03f */
[----:B--2---:R2:W-:Y:S01]  /*7e40*/  UTMASTG.4D [UR8], [UR4] ;  /* 0x00000008040073b5 */ /* 0x0045e20008018000 */
[----:B------:R0:W-:Y:S01]  /*7e50*/  UTMACMDFLUSH ;  /* 0x00000000000079b7 */ /* 0x0001e20000000000 */
[----:B--2---:R-:W-:-:S04]  /*7e60*/  DEPBAR.LE SB0, 0x1 ;  /* 0x000080400000791a */ /* 0x004fc80000000000 */
.L_x_66:
[----:B------:R-:W-:Y:S05]  /*7e70*/  BSYNC B0 ;  /* 0x0000000000007941 */ /* 0x000fea0003800000 */
.L_x_65:
[----:B------:R-:W-:Y:S01]  /*7e80*/  BAR.SYNC.DEFER_BLOCKING 0x1, 0x80 ;  /* 0x0042000000007b1d */ /* 0x000fe20000010000 */
[----:B------:R-:W-:Y:S02]  /*7e90*/  F2FP.BF16.F32.PACK_AB R56, R57, R56 ;  /* 0x000000383938723e */ /* 0x000fe400000010ff */
[----:B------:R-:W-:Y:S02]  /*7ea0*/  F2FP.BF16.F32.PACK_AB R64, R65, R64 ;  /* 0x000000404140723e */ /* 0x000fe400000010ff */
[----:B------:R-:W-:Y:S01]  /*7eb0*/  F2FP.BF16.F32.PACK_AB R57, R24, R25 ;  /* 0x000000191839723e */ /* 0x000fe200000010ff */
[----:B------:R-:W-:Y:S01]  /*7ec0*/  BSSY B0, `(.L_x_67) ;  /* 0x000001c000007945 */ /* 0x000fe20003800000 */
[----:B------:R-:W-:Y:S02]  /*7ed0*/  F2FP.BF16.F32.PACK_AB R58, R61, R60 ;  /* 0x0000003c3d3a723e */ /* 0x000fe400000010ff */
[----:B------:R-:W-:Y:S02]  /*7ee0*/  F2FP.BF16.F32.PACK_AB R59, R26, R27 ;  /* 0x0000001b1a3b723e */ /* 0x000fe400000010ff */
[----:B------:R-:W-:-:S02]  /*7ef0*/  F2FP.BF16.F32.PACK_AB R65, R28, R31 ;  /* 0x0000001f1c41723e */ /* 0x000fc400000010ff */
[----:B------:R-:W-:Y:S02]  /*7f00*/  F2FP.BF16.F32.PACK_AB R66, R69, R68 ;  /* 0x000000444542723e */ /* 0x000fe400000010ff */
[----:B------:R-:W-:Y:S01]  /*7f10*/  F2FP.BF16.F32.PACK_AB R67, R30, R35 ;  /* 0x000000231e43723e */ /* 0x000fe200000010ff */
[----:B------:R2:W-:Y:S04]  /*7f20*/  STSM.16.M88.4 [R19+0x1000], R88 ;  /* 0x0010005813007844 */ /* 0x0005e80000000200 */
[----:B------:R2:W-:Y:S01]  /*7f30*/  STSM.16.M88.4 [R0+0x1000], R92 ;  /* 0x0010005c00007844 */ /* 0x0005e20000000200 */
[----:B------:R-:W-:Y:S01]  /*7f40*/  @!PT LDS RZ, [RZ] ;  /* 0x00000000fffff984 */ /* 0x000fe20000000800 */
[----:B------:R-:W-:Y:S01]  /*7f50*/  @!PT LDS RZ, [RZ] ;  /* 0x00000000fffff984 */ /* 0x000fe20000000800 */
[----:B------:R-:W-:Y:S01]  /*7f60*/  @!PT LDS RZ, [RZ] ;  /* 0x00000000fffff984 */ /* 0x000fe20000000800 */
[----:B------:R-:W-:Y:S01]  /*7f70*/  @!PT LDS RZ, [RZ] ;  /* 0x00000000fffff984 */ /* 0x000fe20000000800 */
[----:B------:R3:W-:Y:S06]  /*7f80*/  MEMBAR.ALL.CTA ;  /* 0x0000000000007992 */ /* 0x0007ec0000008000 */
[----:B---3--:R-:W3:Y:S02]  /*7f90*/  FENCE.VIEW.ASYNC.S ;  /* 0x00000000000073c6 */ /* 0x008ee40000000000 */
[----:B---3--:R-:W-:Y:S06]  /*7fa0*/  BAR.SYNC.DEFER_BLOCKING 0x1, 0x80 ;  /* 0x0042000000007b1d */ /* 0x008fec0000010000 */
[----:B------:R-:W-:Y:S05]  /*7fb0*/  @P1 BRA `(.L_x_68) ;  /* 0x0000000000301947 */ /* 0x000fea0003800000 */
[----:B------:R-:W-:Y:S01]  /*7fc0*/  S2UR UR12, SR_CTAID.Z ;  /* 0x00000000000c79c3 */ /* 0x000fe20000002700 */
[----:B------:R-:W-:Y:S01]  /*7fd0*/  R2UR UR8, R18 ;  /* 0x00000000120872ca */ /* 0x000fe200000e0000 */
[----:B------:R-:W-:Y:S01]  /*7fe0*/  ULDC.64 UR4, c[0x0][0x198] ;  /* 0x0000660000047ab9 */ /* 0x000fe20000000a00 */
[----:B------:R-:W-:Y:S02]  /*7ff0*/  USHF.L.U32 UR10, UR37, 0x6, URZ ;  /* 0x00000006250a7899 */ /* 0x000fe4000800063f */
[----:B------:R-:W-:Y:S01]  /*8000*/  UIADD3 UR4, UP0, UR4, 0x670, URZ ;  /* 0x0000067004047890 */ /* 0x000fe2000ff1e03f */
[----:B------:R-:W-:Y:S02]  /*8010*/  UMOV UR9, 0x20 ;  /* 0x0000002000097882 */ /* 0x000fe40000000000 */
[----:B------:R-:W3:Y:S01]  /*8020*/  S2UR UR11, SR_CTAID.Y ;  /* 0x00000000000b79c3 */ /* 0x000ee20000002600 */
[----:B------:R-:W-:-:S05]  /*8030*/  UIADD3.X UR5, URZ, UR5, URZ, UP0, !UPT ;  /* 0x000000053f057290 */ /* 0x000fca00087fe43f */
[----:B------:R-:W-:-:S09]  /*8040*/  UIADD3 UR8, UR8, -0x1200, URZ ;  /* 0xffffee0008087890 */ /* 0x000fd2000fffe03f */
[----:B---3--:R3:W-:Y:S01]  /*8050*/  UTMASTG.4D [UR8], [UR4] ;  /* 0x00000008040073b5 */ /* 0x0087e20008018000 */
[----:B------:R0:W-:Y:S01]  /*8060*/  UTMACMDFLUSH ;  /* 0x00000000000079b7 */ /* 0x0001e20000000000 */
[----:B---3--:R-:W-:-:S04]  /*8070*/  DEPBAR.LE SB0, 0x1 ;  /* 0x000080400000791a */ /* 0x008fc80000000000 */
.L_x_68:
[----:B------:R-:W-:Y:S05]  /*8080*/  BSYNC B0 ;  /* 0x0000000000007941 */ /* 0x000fea0003800000 */
.L_x_67:
        /* <DEDUP_REMOVED lines=10> */
[----:B------:R3:W-:Y:S04]  /*8130*/  STSM.16.M88.4 [R19], R56 ;  /* 0x0000003813007844 */ /* 0x0007e80000000200 */
[----:B------:R3:W-:Y:S01]  /*8140*/  STSM.16.M88.4 [R0], R64 ;  /* 0x0000004000007844 */ /* 0x0007e20000000200 */
[----:B------:R-:W-:Y:S01]  /*8150*/  @!PT LDS RZ, [RZ] ;  /* 0x00000000fffff984 */ /* 0x000fe20000000800 */
[----:B------:R-:W-:Y:S01]  /*8160*/  @!PT LDS RZ, [RZ] ;  /* 0x00000000fffff984 */ /* 0x000fe20000000800 */
[----:B------:R-:W-:Y:S01]  /*8170*/  @!PT LDS RZ, [RZ] ;  /* 0x00000000fffff984 */ /* 0x000fe20000000800 */
[----:B------:R-:W-:Y:S01]  /*8180*/  @!PT LDS RZ, [RZ] ;  /* 0x00000000fffff984 */ /* 0x000fe20000000800 */
[----:B------:R4:W-:Y:S06]  /*8190*/  MEMBAR.ALL.CTA ;  /* 0x0000000000007992 */ /* 0x0009ec0000008000 */
[----:B----4-:R-:W4:Y:S02]  /*81a0*/  FENCE.VIEW.ASYNC.S ;  /* 0x00000000000073c6 */ /* 0x010f240000000000 */
[----:B----4-:R-:W-:Y:S06]  /*81b0*/  BAR.SYNC.DEFER_BLOCKING 0x1, 0x80 ;  /* 0x0042000000007b1d */ /* 0x010fec0000010000 */
[----:B------:R-:W-:Y:S05]  /*81c0*/  @P1 BRA `(.L_x_70) ;  /* 0x0000000000301947 */ /* 0x000fea0003800000 */
[----:B------:R-:W-:Y:S01]  /*81d0*/  S2UR UR12, SR_CTAID.Z ;  /* 0x00000000000c79c3 */ /* 0x000fe20000002700 */
[----:B------:R-:W-:Y:S01]  /*81e0*/  R2UR UR8, R18 ;  /* 0x00000000120872ca */ /* 0x000fe200000e0000 */
[----:B------:R-:W-:Y:S01]  /*81f0*/  ULDC.64 UR4, c[0x0][0x198] ;  /* 0x0000660000047ab9 */ /* 0x000fe20000000a00 */
[----:B------:R-:W-:Y:S02]  /*8200*/  USHF.L.U32 UR10, UR37, 0x6, URZ ;  /* 0x00000006250a7899 */ /* 0x000fe4000800063f */
[----:B------:R-:W-:Y:S01]  /*8210*/  UIADD3 UR4, UP0, UR4, 0x670, URZ ;  /* 0x0000067004047890 */ /* 0x000fe2000ff1e03f */
[----:B------:R-:W-:Y:S02]  /*8220*/  UMOV UR9, 0x40 ;  /* 0x0000004000097882 */ /* 0x000fe40000000000 */
[----:B------:R-:W4:Y:S01]  /*8230*/  S2UR UR11, SR_CTAID.Y ;  /* 0x00000000000b79c3 */ /* 0x000f220000002600 */
[----:B------:R-:W-:-:S05]  /*8240*/  UIADD3.X UR5, URZ, UR5, URZ, UP0, !UPT ;  /* 0x000000053f057290 */ /* 0x000fca00087fe43f */
[----:B------:R-:W-:-:S09]  /*8250*/  UIADD3 UR8, UR8, -0x2200, URZ ;  /* 0xffffde0008087890 */ /* 0x000fd2000fffe03f */
[----:B----4-:R4:W-:Y:S01]  /*8260*/  UTMASTG.4D [UR8], [UR4] ;  /* 0x00000008040073b5 */ /* 0x0109e20008018000 */
[----:B------:R0:W-:Y:S01]  /*8270*/  UTMACMDFLUSH ;  /* 0x00000000000079b7 */ /* 0x0001e20000000000 */
[----:B----4-:R-:W-:-:S04]  /*8280*/  DEPBAR.LE SB0, 0x1 ;  /* 0x000080400000791a */ /* 0x010fc80000000000 */
.L_x_70:
[----:B------:R-:W-:Y:S05]  /*8290*/  BSYNC B0 ;  /* 0x0000000000007941 */ /* 0x000fea0003800000 */
.L_x_69:
[----:B------:R-:W-:Y:S06]  /*82a0*/  BAR.SYNC.DEFER_BLOCKING 0x1, 0x80 ;  /* 0x0042000000007b1d */ /* 0x000fec0000010000 */
[----:B------:R-:W-:Y:S01]  /*82b0*/  BSSY B0, `(.L_x_71) ;  /* 0x0000016000007945 */ /* 0x000fe20003800000 */
[----:B------:R4:W-:Y:S04]  /*82c0*/  STSM.16.M88.4 [R19+0x1000], R72 ;  /* 0x0010004813007844 */ /* 0x0009e80000000200 */
[----:B------:R4:W-:Y:S01]  /*82d0*/  STSM.16.M88.4 [R13], R48 ;  /* 0x000000300d007844 */ /* 0x0009e20000000200 */
[----:B------:R-:W-:Y:S01]  /*82e0*/  @!PT LDS RZ, [RZ] ;  /* 0x00000000fffff984 */ /* 0x000fe20000000800 */
[----:B------:R-:W-:Y:S01]  /*82f0*/  @!PT LDS RZ, [RZ] ;  /* 0x00000000fffff984 */ /* 0x000fe20000000800 */
[----:B------:R-:W-:Y:S01]  /*8300*/  @!PT LDS RZ, [RZ] ;  /* 0x00000000fffff984 */ /* 0x000fe20000000800 */
[----:B------:R-:W-:Y:S01]  /*8310*/  @!PT LDS RZ, [RZ] ;  /* 0x00000000fffff984 */ /* 0x000fe20000000800 */
[----:B------:R5:W-:Y:S06]  /*8320*/  MEMBAR.ALL.CTA ;  /* 0x0000000000007992 */ /* 0x000bec0000008000 */
[----:B-----5:R-:W5:Y:S02]  /*8330*/  FENCE.VIEW.ASYNC.S ;  /* 0x00000000000073c6 */ /* 0x020f640000000000 */
[----:B-----5:R-:W-:Y:S06]  /*8340*/  BAR.SYNC.DEFER_BLOCKING 0x1, 0x80 ;  /* 0x0042000000007b1d */ /* 0x020fec0000010000 */
[----:B------:R-:W-:Y:S05]  /*8350*/  @P1 BRA `(.L_x_72) ;  /* 0x00000000002c1947 */ /* 0x000fea0003800000 */
[----:B------:R-:W-:Y:S01]  /*8360*/  S2UR UR12, SR_CTAID.Z ;  /* 0x00000000000c79c3 */ /* 0x000fe20000002700 */
[----:B------:R-:W-:Y:S01]  /*8370*/  R2UR UR8, R18 ;  /* 0x00000000120872ca */ /* 0x000fe200000e0000 */
[----:B------:R-:W-:Y:S01]  /*8380*/  ULDC.64 UR4, c[0x0][0x198] ;  /* 0x0000660000047ab9 */ /* 0x000fe20000000a00 */
[----:B------:R-:W-:Y:S02]  /*8390*/  USHF.L.U32 UR10, UR37, 0x6, URZ ;  /* 0x00000006250a7899 */ /* 0x000fe4000800063f */
[----:B------:R-:W-:Y:S01]  /*83a0*/  UIADD3 UR4, UP0, UR4, 0x670, URZ ;  /* 0x0000067004047890 */ /* 0x000fe2000ff1e03f */
[----:B------:R-:W-:Y:S02]  /*83b0*/  UMOV UR9, 0x60 ;  /* 0x0000006000097882 */ /* 0x000fe40000000000 */
[----:B------:R-:W5:Y:S01]  /*83c0*/  S2UR UR11, SR_CTAID.Y ;  /* 0x00000000000b79c3 */ /* 0x000f620000002600 */
[----:B------:R-:W-:-:S05]  /*83d0*/  UIADD3.X UR5, URZ, UR5, URZ, UP0, !UPT ;  /* 0x000000053f057290 */ /* 0x000fca00087fe43f */
[----:B------:R-:W-:-:S09]  /*83e0*/  UIADD3 UR8, UR8, -0x1200, URZ ;  /* 0xffffee0008087890 */ /* 0x000fd2000fffe03f */
[----:B-----5:R1:W-:Y:S02]  /*83f0*/  UTMASTG.4D [UR8], [UR4] ;  /* 0x00000008040073b5 */ /* 0x0203e40008018000 */
[----:B-1----:R0:W-:Y:S02]  /*8400*/  UTMACMDFLUSH ;  /* 0x00000000000079b7 */ /* 0x0021e40000000000 */
.L_x_72:
[----:B------:R-:W-:Y:S05]  /*8410*/  BSYNC B0 ;  /* 0x0000000000007941 */ /* 0x000fea0003800000 */
.L_x_71:
[----:B------:R-:W-:Y:S01]  /*8420*/  UIADD3 UR36, UR36, -0x1, URZ ;  /* 0xffffffff24247890 */ /* 0x000fe2000fffe03f */
[----:B------:R-:W-:-:S04]  /*8430*/  DEPBAR.LE SB0, 0x0 ;  /* 0x000080000000791a */ /* 0x000fc80000000000 */
[----:B------:R-:W-:-:S04]  /*8440*/  USHF.L.U32 UR4, UR36, 0x3, URZ ;  /* 0x0000000324047899 */ /* 0x000fc8000800063f */
[----:B------:R-:W-:-:S04]  /*8450*/  ULOP3.LUT UR4, UR4, 0x8, URZ, 0xe2, !UPT ;  /* 0x0000000804047892 */ /* 0x000fc8000f8ee23f */
[----:B------:R-:W-:-:S06]  /*8460*/  ULOP3.LUT UR4, UR4, 0x18, URZ, 0x3c, !UPT ;  /* 0x0000001804047892 */ /* 0x000fcc000f8e3c3f */
[----:B-123--:R-:W-:-:S04]  /*8470*/  MOV R0, UR4 ;  /* 0x0000000400007c02 */ /* 0x00efc80008000f00 */
[----:B------:R-:W-:Y:S01]  /*8480*/  SYNCS.ARRIVE.TRANS64.A1T0 RZ, [R0+UR38+0x1c090], RZ ;  /* 0x01c090ff00ff79a7 */ /* 0x000fe20008100026 */
[----:B------:R-:W-:Y:S05]  /*8490*/  EXIT ;  /* 0x000000000000794d */ /* 0x000fea0003800000 */
.L_x_6:
[----:B------:R-:W-:-:S08]  /*84a0*/  UISETP.NE.AND UP0, UPT, UR4, 0x1, UPT ;  /* 0x000000010400788c */ /* 0x000fd0000bf05270 */
[----:B------:R-:W1:-:S00]  /*84b0*/  USETMAXREG.DEALLOC.CTAPOOL 0x18 ;  /* 0x00000018000079c8 */ /* 0x000e4000080e0500 */
[----:B------:R-:W-:-:S13]  /*84c0*/  PLOP3.LUT P0, PT, PT, PT, UP0, 0x80, 0x0 ;  /* 0x000000000000781c */ /* 0x000fda0003f0f008 */
[----:B------:R-:W-:Y:S05]  /*84d0*/  @P0 EXIT ;  /* 0x000000000000094d */ /* 0x000fea0003800000 */
[----:B------:R-:W2:Y:S01]  /*84e0*/  S2UR UR11, SR_CTAID.X ;  /* 0x00000000000b79c3 */ /* 0x000ea20000002500 */
[----:B------:R-:W-:Y:S01]  /*84f0*/  ULDC UR4, c[0x0][0x28c] ;  /* 0x0000a30000047ab9 */ /* 0x000fe20000000800 */
[----:B------:R-:W-:Y:S01]  /*8500*/  ELECT P3, URZ, PT ;  /* 0x00000000003f782f */ /* 0x000fe20003860000 */
[----:B------:R-:W-:Y:S01]  /*8510*/  BSSY B0, `(.L_x_73) ;  /* 0x0000035000007945 */ /* 0x000fe20003800000 */
[----:B------:R-:W-:Y:S01]  /*8520*/  UIADD3 UR6, UR4, 0x3f, URZ ;  /* 0x0000003f04067890 */ /* 0x000fe2000fffe03f */
[----:B-1----:R-:W-:Y:S02]  /*8530*/  CS2R R2, SRZ ;  /* 0x0000000000027805 */ /* 0x002fe4000001ff00 */
[----:B------:R-:W-:Y:S01]  /*8540*/  MOV R7, RZ ;  /* 0x000000ff00077202 */ /* 0x000fe20000000f00 */
[----:B------:R-:W-:Y:S01]  /*8550*/  USHF.R.S32.HI UR7, URZ, 0x1f, UR6 ;  /* 0x0000001f3f077899 */ /* 0x000fe20008011406 */
[----:B------:R-:W1:Y:S03]  /*8560*/  S2UR UR28, SR_CTAID.Y ;  /* 0x00000000001c79c3 */ /* 0x000e660000002600 */
[----:B------:R-:W-:-:S04]  /*8570*/  ULEA.HI UR7, UR7, UR6, URZ, 0x6 ;  /* 0x0000000607077291 */ /* 0x000fc8000f8f303f */
[----:B------:R-:W-:Y:S01]  /*8580*/  USHF.R.S32.HI UR7, URZ, 0x6, UR7 ;  /* 0x000000063f077899 */ /* 0x000fe20008011407 */
[----:B------:R-:W3:Y:S01]  /*8590*/  S2UR UR29, SR_CTAID.Z ;  /* 0x00000000001d79c3 */ /* 0x000ee20000002700 */
[----:B--2---:R-:W-:-:S04]  /*85a0*/  USHF.L.U32 UR11, UR11, 0x7, URZ ;  /* 0x000000070b0b7899 */ /* 0x004fc8000800063f */
[----:B------:R-:W-:-:S04]  /*85b0*/  UIADD3 UR4, UR11, 0xbf, URZ ;  /* 0x000000bf0b047890 */ /* 0x000fc8000fffe03f */
[----:B------:R-:W-:-:S04]  /*85c0*/  USHF.R.U32.HI UR4, URZ, 0x6, UR4 ;  /* 0x000000063f047899 */ /* 0x000fc80008011604 */
[----:B------:R-:W-:-:S04]  /*85d0*/  UISETP.LT.AND UP0, UPT, UR4, UR7, UPT ;  /* 0x000000070400728c */ /* 0x000fc8000bf01270 */
[----:B------:R-:W-:Y:S01]  /*85e0*/  USEL UR4, UR4, UR7, UP0 ;  /* 0x0000000704047287 */ /* 0x000fe20008000000 */
[----:B-1-3--:R-:W-:Y:S11]  /*85f0*/  @!P3 BRA `(.L_x_74) ;  /* 0x000000000098b947 */ /* 0x00aff60003800000 */
[----:B------:R-:W1:Y:S01]  /*8600*/  S2R R4, SR_CgaCtaId ;  /* 0x0000000000047919 */ /* 0x000e620000008800 */
[----:B------:R-:W-:Y:S01]  /*8610*/  MOV R3, 0x400 ;  /* 0x0000040000037802 */ /* 0x000fe20000000f00 */
[----:B------:R-:W-:-:S03]  /*8620*/  IMAD.MOV.U32 R5, RZ, RZ, 0x1 ;  /* 0x00000001ff057424 */ /* 0x000fc600078e00ff */
[----:B-1----:R-:W-:Y:S02]  /*8630*/  LEA R4, R4, R3, 0x18 ;  /* 0x0000000304047211 */ /* 0x002fe400078ec0ff */
[----:B------:R-:W-:-:S04]  /*8640*/  SHF.L.U32 R3, R5, 0x1f, RZ ;  /* 0x0000001f05037819 */ /* 0x000fc800000006ff */
[----:B------:R-:W1:Y:S02]  /*8650*/  SYNCS.PHASECHK.TRANS64.TRYWAIT P0, [R4+URZ+0x1c060], R3 ;  /* 0x01c06003040075a7 */ /* 0x000e64000800017f */
[----:B-1----:R-:W-:Y:S05]  /*8660*/  @!P0 BRA `(.L_x_75) ;  /* 0x0000001400248947 */ /* 0x002fea0003800000 */
.L_x_112:
[----:B------:R-:W-:Y:S01]  /*8670*/  ULOP3.LUT UR6, UR5, 0x2, URZ, 0xfc, !UPT ;  /* 0x0000000205067892 */ /* 0x000fe2000f8efc3f */
[----:B-1----:R-:W-:-:S03]  /*8680*/  @P2 MOV R3, 0x4000 ;  /* 0x0000400000032802 */ /* 0x002fc60000000f00 */
[----:B------:R-:W-:Y:S01]  /*8690*/  UPRMT UR6, UR6, 0x9910, URZ ;  /* 0x0000991006067896 */ /* 0x000fe2000800003f */
[----:B------:R1:W-:Y:S03]  /*86a0*/  @P2 SYNCS.ARRIVE.TRANS64 RZ, [R4+URZ+0x1c050], R3 ;  /* 0x01c0500304ff29a7 */ /* 0x0003e6000800003f */
[----:B------:R-:W-:-:S06]  /*86b0*/  UISETP.NE.AND UP0, UPT, UR6, 0x2, UPT ;  /* 0x000000020600788c */ /* 0x000fcc000bf05270 */
[----:B------:R-:W-:-:S13]  /*86c0*/  PLOP3.LUT P0, PT, PT, PT, UP0, 0x80, 0x0 ;  /* 0x000000000000781c */ /* 0x000fda0003f0f008 */
[----:B-1----:R-:W-:Y:S05]  /*86d0*/  @P0 BRA `(.L_x_76) ;  /* 0x0000000000040947 */ /* 0x002fea0003800000 */
[----:B------:R-:W-:Y:S01]  /*86e0*/  BPT.TRAP 0x1 ;  /* 0x000000040000795c */ /* 0x000fe20000300000 */
.L_x_76:
[----:B------:R-:W-:-:S04]  /*86f0*/  LOP3.LUT P0, RZ, R0, 0x1f, RZ, 0xc0, !PT ;  /* 0x0000001f00ff7812 */ /* 0x000fc8000780c0ff */
[----:B------:R-:W-:-:S13]  /*8700*/  PLOP3.LUT P0, PT, P0, P2, PT, 0x2a, 0x0 ;  /* 0x000000000000781c */ /* 0x000fda0000704572 */
[----:B------:R-:W-:Y:S05]  /*8710*/  @P0 BRA `(.L_x_77) ;  /* 0x0000000000040947 */ /* 0x000fea0003800000 */
[----:B------:R-:W-:Y:S01]  /*8720*/  BPT.TRAP 0x1 ;  /* 0x000000040000795c */ /* 0x000fe20000300000 */
.L_x_77:
[----:B------:R-:W-:Y:S01]  /*8730*/  R2UR UR8, R4 ;  /* 0x00000000040872ca */ /* 0x000fe200000e0000 */
[----:B------:R-:W-:Y:S01]  /*8740*/  ULDC.64 UR6, c[0x0][0x198] ;  /* 0x0000660000067ab9 */ /* 0x000fe20000000a00 */
[----:B------:R-:W-:Y:S01]  /*8750*/  UMOV UR14, 0x0 ;  /* 0x00000000000e7882 */ /* 0x000fe20000000000 */
[----:B------:R-:W-:Y:S01]  /*8760*/  UIADD3 UR6, UP0, UR6, 0xf0, URZ ;  /* 0x000000f006067890 */ /* 0x000fe2000ff1e03f */
[----:B------:R-:W-:Y:S01]  /*8770*/  MOV R7, 0x40 ;  /* 0x0000004000077802 */ /* 0x000fe20000000f00 */
[----:B------:R-:W-:Y:S01]  /*8780*/  UMOV UR15, 0x10000000 ;  /* 0x10000000000f7882 */ /* 0x000fe20000000000 */
[----:B------:R-:W-:Y:S01]  /*8790*/  UMOV UR10, URZ ;  /* 0x0000003f000a7c82 */ /* 0x000fe20008000000 */
[----:B------:R-:W-:Y:S01]  /*87a0*/  UIADD3.X UR7, URZ, UR7, URZ, UP0, !UPT ;  /* 0x000000073f077290 */ /* 0x000fe200087fe43f */
[----:B------:R-:W-:Y:S01]  /*87b0*/  MOV R3, 0x1 ;  /* 0x0000000100037802 */ /* 0x000fe20000000f00 */
[----:B------:R-:W-:Y:S01]  /*87c0*/  UMOV UR12, UR28 ;  /* 0x0000001c000c7c82 */ /* 0x000fe20008000000 */
[----:B------:R-:W-:Y:S01]  /*87d0*/  UMOV UR13, UR29 ;  /* 0x0000001d000d7c82 */ /* 0x000fe20008000000 */
[----:B------:R-:W-:Y:S01]  /*87e0*/  UMOV UR26, 0x40 ;  /* 0x00000040001a7882 */ /* 0x000fe20000000000 */
[----:B------:R-:W-:Y:S01]  /*87f0*/  UMOV UR27, UR11 ;  /* 0x0000000b001b7c82 */ /* 0x000fe20008000000 */
[----:B------:R-:W-:-:S02]  /*8800*/  UIADD3 UR9, UR8, 0x1c050, URZ ;  /* 0x0001c05008097890 */ /* 0x000fc4000fffe03f */
[----:B------:R-:W-:-:S05]  /*8810*/  UIADD3 UR24, UR8, 0x2000, URZ ;  /* 0x0000200008187890 */ /* 0x000fca000fffe03f */
[----:B------:R-:W-:Y:S02]  /*8820*/  UMOV UR25, UR9 ;  /* 0x0000000900197c82 */ /* 0x000fe40008000000 */
[----:B------:R1:W-:Y:S02]  /*8830*/  UTMALDG.4D [UR8], [UR6], desc[UR14] ;  /* 0x00000e08060075b4 */ /* 0x0003e40008019000 */
[----:B------:R1:W-:Y:S02]  /*8840*/  UTMALDG.4D [UR24], [UR6], desc[UR14] ;  /* 0x00000e18060075b4 */ /* 0x0003e40008019000 */
[----:B-1----:R-:W-:Y:S01]  /*8850*/  NOP ;  /* 0x0000000000007918 */ /* 0x002fe20000000000 */
.L_x_74:
[----:B------:R-:W-:Y:S05]  /*8860*/  BSYNC B0 ;  /* 0x0000000000007941 */ /* 0x000fea0003800000 */
.L_x_73:
[----:B------:R-:W-:Y:S01]  /*8870*/  ISETP.LT.AND P4, PT, RZ, UR4, P3 ;  /* 0x00000004ff007c0c */ /* 0x000fe20009f81270 */
[----:B------:R-:W-:-:S12]  /*8880*/  BSSY B0, `(.L_x_78) ;  /* 0x0000029000007945 */ /* 0x000fd80003800000 */
[----:B------:R-:W-:Y:S05]  /*8890*/  @!P4 BRA `(.L_x_79) ;  /* 0x00000000009cc947 */ /* 0x000fea0003800000 */
[----:B------:R-:W1:Y:S01]  /*88a0*/  S2R R5, SR_CgaCtaId ;  /* 0x0000000000057919 */ /* 0x000e620000008800 */
[----:B------:R-:W-:-:S04]  /*88b0*/  MOV R2, 0x400 ;  /* 0x0000040000027802 */ /* 0x000fc80000000f00 */
[----:B-1----:R-:W-:Y:S01]  /*88c0*/  LEA R2, R5, R2, 0x18 ;  /* 0x0000000205027211 */ /* 0x002fe200078ec0ff */
[----:B------:R-:W-:-:S05]  /*88d0*/  IMAD.MOV.U32 R5, RZ, RZ, 0x1 ;  /* 0x00000001ff057424 */ /* 0x000fca00078e00ff */
[----:B------:R-:W-:-:S04]  /*88e0*/  SHF.L.U32 R5, R5, 0x1f, RZ ;  /* 0x0000001f05057819 */ /* 0x000fc800000006ff */
[----:B------:R-:W1:Y:S02]  /*88f0*/  SYNCS.PHASECHK.TRANS64.TRYWAIT P0, [R2+URZ+0x1c028], R5 ;  /* 0x01c02805020075a7 */ /* 0x000e64000800017f */
[----:B-1----:R-:W-:Y:S05]  /*8900*/  @!P0 BRA `(.L_x_80) ;  /* 0x0000001000908947 */ /* 0x002fea0003800000 */
.L_x_113:
        /* <DEDUP_REMOVED lines=8> */
.L_x_81:
[----:B------:R-:W-:-:S04]  /*8990*/  LOP3.LUT P0, RZ, R0, 0x1f, RZ, 0xc0, !PT ;  /* 0x0000001f00ff7812 */ /* 0x000fc8000780c0ff */
[----:B------:R-:W-:-:S13]  /*89a0*/  PLOP3.LUT P0, PT, P0, P2, PT, 0x2a, 0x0 ;  /* 0x000000000000781c */ /* 0x000fda0000704572 */
[----:B------:R-:W-:Y:S05]  /*89b0*/  @P0 BRA `(.L_x_82) ;  /* 0x0000000000040947 */ /* 0x000fea0003800000 */
[----:B------:R-:W-:Y:S01]  /*89c0*/  BPT.TRAP 0x1 ;  /* 0x000000040000795c */ /* 0x000fe20000300000 */
.L_x_82:
[----:B------:R-:W-:Y:S01]  /*89d0*/  R2UR UR16, R2 ;  /* 0x00000000021072ca */ /* 0x000fe200000e0000 */
[----:B------:R-:W-:Y:S01]  /*89e0*/  ULDC.64 UR6, c[0x0][0x198] ;  /* 0x0000660000067ab9 */ /* 0x000fe20000000a00 */
[----:B------:R-:W-:Y:S01]  /*89f0*/  UMOV UR27, URZ ;  /* 0x0000003f001b7c82 */ /* 0x000fe20008000000 */
[----:B------:R-:W-:Y:S01]  /*8a00*/  UIADD3 UR6, UP0, UR6, 0x1f0, URZ ;  /* 0x000001f006067890 */ /* 0x000fe2000ff1e03f */
[----:B------:R-:W-:Y:S01]  /*8a10*/  MOV R2, 0x1 ;  /* 0x0000000100027802 */ /* 0x000fe20000000f00 */
[----:B------:R-:W-:Y:S01]  /*8a20*/  UMOV UR8, 0x0 ;  /* 0x0000000000087882 */ /* 0x000fe20000000000 */
[----:B------:R-:W-:Y:S01]  /*8a30*/  UMOV UR9, 0x10000000 ;  /* 0x1000000000097882 */ /* 0x000fe20000000000 */
[----:B------:R-:W-:Y:S01]  /*8a40*/  UIADD3.X UR7, URZ, UR7, URZ, UP0, !UPT ;  /* 0x000000073f077290 */ /* 0x000fe200087fe43f */
[----:B------:R-:W-:Y:S01]  /*8a50*/  UMOV UR26, URZ ;  /* 0x0000003f001a7c82 */ /* 0x000fe20008000000 */
[----:B------:R-:W-:Y:S01]  /*8a60*/  UMOV UR18, 0x40 ;  /* 0x0000004000127882 */ /* 0x000fe20000000000 */
[----:B------:R-:W-:Y:S01]  /*8a70*/  UMOV UR20, UR28 ;  /* 0x0000001c00147c82 */ /* 0x000fe20008000000 */
[----:B------:R-:W-:-:S02]  /*8a80*/  UMOV UR21, UR29 ;  /* 0x0000001d00157c82 */ /* 0x000fc40008000000 */
[----:B------:R-:W-:Y:S02]  /*8a90*/  UIADD3 UR24, UR16, 0x8000, URZ ;  /* 0x0000800010187890 */ /* 0x000fe4000fffe03f */
[----:B------:R-:W-:Y:S02]  /*8aa0*/  UIADD3 UR25, UR16, 0x1c000, URZ ;  /* 0x0001c00010197890 */ /* 0x000fe4000fffe03f */
[----:B------:R-:W-:Y:S01]  /*8ab0*/  UIADD3 UR16, UR16, 0xa000, URZ ;  /* 0x0000a00010107890 */ /* 0x000fe2000fffe03f */
[----:B------:R-:W-:-:S04]  /*8ac0*/  UMOV UR19, UR27 ;  /* 0x0000001b00137c82 */ /* 0x000fc80008000000 */
[----:B------:R-:W-:Y:S02]  /*8ad0*/  UMOV UR17, UR25 ;  /* 0x0000001900117c82 */ /* 0x000fe40008000000 */
[----:B------:R1:W-:Y:S02]  /*8ae0*/  UTMALDG.4D [UR24], [UR6], desc[UR8] ;  /* 0x00000818060075b4 */ /* 0x0003e40008019000 */
[----:B------:R1:W-:Y:S02]  /*8af0*/  UTMALDG.4D [UR16], [UR6], desc[UR8] ;  /* 0x00000810060075b4 */ /* 0x0003e40008019000 */
[----:B-1----:R-:W-:Y:S01]  /*8b00*/  NOP ;  /* 0x0000000000007918 */ /* 0x002fe20000000000 */
.L_x_79:
[----:B------:R-:W-:Y:S05]  /*8b10*/  BSYNC B0 ;  /* 0x0000000000007941 */ /* 0x000fea0003800000 */
.L_x_78:
[----:B------:R-:W-:Y:S04]  /*8b20*/  BSSY B0, `(.L_x_83) ;  /* 0x000002c000007945 */ /* 0x000fe80003800000 */
[----:B------:R-:W-:Y:S05]  /*8b30*/  @!P3 BRA `(.L_x_84) ;  /* 0x0000000000a8b947 */ /* 0x000fea0003800000 */
[----:B------:R-:W1:Y:S01]  /*8b40*/  S2R R5, SR_CgaCtaId ;  /* 0x0000000000057919 */ /* 0x000e620000008800 */
[----:B------:R-:W-:-:S04]  /*8b50*/  MOV R4, 0x400 ;  /* 0x0000040000047802 */ /* 0x000fc80000000f00 */
[----:B-1----:R-:W-:Y:S02]  /*8b60*/  LEA R6, R5, R4, 0x18 ;  /* 0x0000000405067211 */ /* 0x002fe400078ec0ff */
[----:B------:R-:W-:-:S03]  /*8b70*/  MOV R5, 0x1 ;  /* 0x0000000100057802 */ /* 0x000fc60000000f00 */
[----:B------:R-:W-:Y:S01]  /*8b80*/  IMAD R4, R3, 0x8, R6 ;  /* 0x0000000803047824 */ /* 0x000fe200078e0206 */
[----:B------:R-:W-:-:S04]  /*8b90*/  SHF.L.U32 R5, R5, 0x1f, RZ ;  /* 0x0000001f05057819 */ /* 0x000fc800000006ff */
[----:B------:R-:W1:Y:S02]  /*8ba0*/  SYNCS.PHASECHK.TRANS64.TRYWAIT P0, [R4+URZ+0x1c060], R5 ;  /* 0x01c06005040075a7 */ /* 0x000e64000800017f */
[----:B-1----:R-:W-:Y:S05]  /*8bb0*/  @!P0 BRA `(.L_x_85) ;  /* 0x0000000c00f88947 */ /* 0x002fea0003800000 */
.L_x_114:
        /* <DEDUP_REMOVED lines=8> */
.L_x_86:
[----:B------:R-:W-:-:S04]  /*8c40*/  LOP3.LUT P0, RZ, R0, 0x1f, RZ, 0xc0, !PT ;  /* 0x0000001f00ff7812 */ /* 0x000fc8000780c0ff */
[----:B------:R-:W-:-:S13]  /*8c50*/  PLOP3.LUT P0, PT, P0, P2, PT, 0x2a, 0x0 ;  /* 0x000000000000781c */ /* 0x000fda0000704572 */
[----:B------:R-:W-:Y:S05]  /*8c60*/  @P0 BRA `(.L_x_87) ;  /* 0x0000000000040947 */ /* 0x000fea0003800000 */
[----:B------:R-:W-:Y:S01]  /*8c70*/  BPT.TRAP 0x1 ;  /* 0x000000040000795c */ /* 0x000fe20000300000 */
.L_x_87:
[----:B------:R-:W-:Y:S01]  /*8c80*/  R2UR UR16, R3 ;  /* 0x00000000031072ca */ /* 0x000fe200000e0000 */
[----:B------:R-:W-:Y:S01]  /*8c90*/  ULDC.64 UR8, c[0x0][0x198] ;  /* 0x0000660000087ab9 */ /* 0x000fe20000000a00 */
[----:B------:R-:W-:Y:S01]  /*8ca0*/  R2UR UR6, R6 ;  /* 0x00000000060672ca */ /* 0x000fe200000e0000 */
[----:B------:R-:W-:Y:S01]  /*8cb0*/  UIADD3 UR8, UP0, UR8, 0xf0, URZ ;  /* 0x000000f008087890 */ /* 0x000fe2000ff1e03f */
[----:B------:R-:W-:Y:S01]  /*8cc0*/  R2UR UR19, R7 ;  /* 0x00000000071372ca */ /* 0x000fe200000e0000 */
[----:B------:R-:W-:Y:S01]  /*8cd0*/  UMOV UR12, 0x0 ;  /* 0x00000000000c7882 */ /* 0x000fe20000000000 */
[----:B------:R-:W-:Y:S01]  /*8ce0*/  R2UR UR17, R4 ;  /* 0x00000000041172ca */ /* 0x000fe200000e0000 */
[----:B------:R-:W-:Y:S01]  /*8cf0*/  UIADD3.X UR9, URZ, UR9, URZ, UP0, !UPT ;  /* 0x000000093f097290 */ /* 0x000fe200087fe43f */
[----:B------:R-:W-:Y:S01]  /*8d00*/  UMOV UR13, 0x10000000 ;  /* 0x10000000000d7882 */ /* 0x000fe20000000000 */
[----:B------:R-:W-:Y:S01]  /*8d10*/  UMOV UR18, URZ ;  /* 0x0000003f00127c82 */ /* 0x000fe20008000000 */
[----:B------:R-:W-:Y:S01]  /*8d20*/  UMOV UR20, UR28 ;  /* 0x0000001c00147c82 */ /* 0x000fe20008000000 */
[----:B------:R-:W-:Y:S01]  /*8d30*/  UMOV UR21, UR29 ;  /* 0x0000001d00157c82 */ /* 0x000fe20008000000 */
[----:B------:R-:W-:-:S03]  /*8d40*/  UMOV UR26, 0x40 ;  /* 0x00000040001a7882 */ /* 0x000fc60000000000 */
[----:B------:R-:W-:Y:S02]  /*8d50*/  ULEA UR16, UR16, UR6, 0xe ;  /* 0x0000000610107291 */ /* 0x000fe4000f8e703f */
[----:B------:R-:W-:Y:S02]  /*8d60*/  UIADD3 UR19, UR11, UR19, URZ ;  /* 0x000000130b137290 */ /* 0x000fe4000fffe03f */
[----:B------:R-:W-:Y:S02]  /*8d70*/  UIADD3 UR17, UR17, 0x1c050, URZ ;  /* 0x0001c05011117890 */ /* 0x000fe4000fffe03f */
[----:B------:R-:W-:-:S03]  /*8d80*/  UIADD3 UR24, UR16, 0x2000, URZ ;  /* 0x0000200010187890 */ /* 0x000fc6000fffe03f */
[----:B------:R-:W-:Y:S02]  /*8d90*/  UMOV UR27, UR19 ;  /* 0x00000013001b7c82 */ /* 0x000fe40008000000 */
[----:B------:R-:W-:Y:S02]  /*8da0*/  UMOV UR25, UR17 ;  /* 0x0000001100197c82 */ /* 0x000fe40008000000 */
[----:B------:R1:W-:Y:S02]  /*8db0*/  UTMALDG.4D [UR16], [UR8], desc[UR12] ;  /* 0x00000c10080075b4 */ /* 0x0003e40008019000 */
[----:B------:R1:W-:Y:S02]  /*8dc0*/  UTMALDG.4D [UR24], [UR8], desc[UR12] ;  /* 0x00000c18080075b4 */ /* 0x0003e40008019000 */
[----:B-1----:R-:W-:Y:S01]  /*8dd0*/  NOP ;  /* 0x0000000000007918 */ /* 0x002fe20000000000 */
.L_x_84:
[----:B------:R-:W-:Y:S05]  /*8de0*/  BSYNC B0 ;  /* 0x0000000000007941 */ /* 0x000fea0003800000 */
.L_x_83:
[----:B------:R-:W-:Y:S01]  /*8df0*/  BSSY B0, `(.L_x_88) ;  /* 0x000002e000007945 */ /* 0x000fe20003800000 */
[----:B------:R-:W-:-:S03]  /*8e00*/  MOV R8, RZ ;  /* 0x000000ff00087202 */ /* 0x000fc60000000f00 */
        /* <DEDUP_REMOVED lines=9> */
.L_x_115:
        /* <DEDUP_REMOVED lines=8> */
.L_x_91:
[----:B------:R-:W-:-:S04]  /*8f20*/  LOP3.LUT P0, RZ, R0, 0x1f, RZ, 0xc0, !PT ;  /* 0x0000001f00ff7812 */ /* 0x000fc8000780c0ff */
[----:B------:R-:W-:-:S13]  /*8f30*/  PLOP3.LUT P0, PT, P0, P2, PT, 0x2a, 0x0 ;  /* 0x000000000000781c */ /* 0x000fda0000704572 */
[----:B------:R-:W-:Y:S05]  /*8f40*/  @P0 BRA `(.L_x_92) ;  /* 0x0000000000040947 */ /* 0x000fea0003800000 */
[----:B------:R-:W-:Y:S01]  /*8f50*/  BPT.TRAP 0x1 ;  /* 0x000000040000795c */ /* 0x000fe20000300000 */
.L_x_92:
[C---:B------:R-:W-:Y:S01]  /*8f60*/  LEA R5, R2.reuse, R5, 0xe ;  /* 0x0000000502057211 */ /* 0x040fe200078e70ff */
[----:B------:R-:W-:Y:S01]  /*8f70*/  ULDC.64 UR6, c[0x0][0x198] ;  /* 0x0000660000067ab9 */ /* 0x000fe20000000a00 */
[----:B------:R-:W-:Y:S01]  /*8f80*/  R2UR UR17, R3 ;  /* 0x00000000031172ca */ /* 0x000fe200000e0000 */
[----:B------:R-:W-:Y:S01]  /*8f90*/  UIADD3 UR6, UP0, UR6, 0x2f0, URZ ;  /* 0x000002f006067890 */ /* 0x000fe2000ff1e03f */
[----:B------:R-:W-:Y:S01]  /*8fa0*/  R2UR UR24, R5 ;  /* 0x00000000051872ca */ /* 0x000fe200000e0000 */
[----:B------:R-:W-:Y:S01]  /*8fb0*/  UMOV UR19, URZ ;  /* 0x0000003f00137c82 */ /* 0x000fe20008000000 */
[----:B------:R-:W-:Y:S01]  /*8fc0*/  UMOV UR8, 0x0 ;  /* 0x0000000000087882 */ /* 0x000fe20000000000 */
[----:B------:R-:W-:Y:S01]  /*8fd0*/  UIADD3.X UR7, URZ, UR7, URZ, UP0, !UPT ;  /* 0x000000073f077290 */ /* 0x000fe200087fe43f */
[----:B------:R-:W-:Y:S01]  /*8fe0*/  MOV R8, 0x1 ;  /* 0x0000000100087802 */ /* 0x000fe20000000f00 */
[----:B------:R-:W-:Y:S01]  /*8ff0*/  UMOV UR9, 0x10000000 ;  /* 0x1000000000097882 */ /* 0x000fe20000000000 */
[----:B------:R-:W-:Y:S01]  /*9000*/  UMOV UR18, URZ ;  /* 0x0000003f00127c82 */ /* 0x000fe20008000000 */
[----:B------:R-:W-:Y:S01]  /*9010*/  UMOV UR20, UR28 ;  /* 0x0000001c00147c82 */ /* 0x000fe20008000000 */
[----:B------:R-:W-:Y:S01]  /*9020*/  UMOV UR21, UR29 ;  /* 0x0000001d00157c82 */ /* 0x000fe20008000000 */
[----:B------:R-:W-:Y:S01]  /*9030*/  UMOV UR26, 0x40 ;  /* 0x00000040001a7882 */ /* 0x000fe20000000000 */
[----:B------:R-:W-:Y:S01]  /*9040*/  UMOV UR27, UR19 ;  /* 0x00000013001b7c82 */ /* 0x000fe20008000000 */
[----:B------:R-:W-:Y:S01]  /*9050*/  UIADD3 UR17, UR17, 0x1c000, URZ ;  /* 0x0001c00011117890 */ /* 0x000fe2000fffe03f */
[----:B------:R-:W-:Y:S01]  /*9060*/  VIADD R2, R2, 0x1 ;  /* 0x0000000102027836 */ /* 0x000fe20000000000 */
[----:B------:R-:W-:-:S02]  /*9070*/  UIADD3 UR16, UR24, 0x8000, URZ ;  /* 0x0000800018107890 */ /* 0x000fc4000fffe03f */
[----:B------:R-:W-:-:S03]  /*9080*/  UIADD3 UR24, UR24, 0xa000, URZ ;  /* 0x0000a00018187890 */ /* 0x000fc6000fffe03f */
[----:B------:R-:W-:-:S04]  /*9090*/  UMOV UR25, UR17 ;  /* 0x0000001100197c82 */ /* 0x000fc80008000000 */
[----:B------:R1:W-:Y:S02]  /*90a0*/  UTMALDG.4D [UR16], [UR6], desc[UR8] ;  /* 0x00000810060075b4 */ /* 0x0003e40008019000 */
[----:B------:R1:W-:Y:S02]  /*90b0*/  UTMALDG.4D [UR24], [UR6], desc[UR8] ;  /* 0x00000818060075b4 */ /* 0x0003e40008019000 */
[----:B-1----:R-:W-:Y:S01]  /*90c0*/  NOP ;  /* 0x0000000000007918 */ /* 0x002fe20000000000 */
.L_x_89:
[----:B------:R-:W-:Y:S05]  /*90d0*/  BSYNC B0 ;  /* 0x0000000000007941 */ /* 0x000fea0003800000 */
.L_x_88:
[----:B------:R-:W-:-:S04]  /*90e0*/  MOV R3, UR4 ;  /* 0x0000000400037c02 */ /* 0x000fc80008000f00 */
[----:B------:R-:W-:-:S13]  /*90f0*/  ISETP.GE.AND P0, PT, R3, 0x2, PT ;  /* 0x000000020300780c */ /* 0x000fda0003f06270 */
[----:B------:R-:W-:Y:S05]  /*9100*/  @!P0 EXIT ;  /* 0x000000000000894d */ /* 0x000fea0003800000 */
[----:B------:R-:W-:Y:S01]  /*9110*/  USHF.L.U32 UR6, UR4, 0x1, URZ ;  /* 0x0000000104067899 */ /* 0x000fe2000800063f */
[----:B------:R-:W-:Y:S01]  /*9120*/  LOP3.LUT P0, RZ, R0, 0x1f, RZ, 0xc0, !PT ;  /* 0x0000001f00ff7812 */ /* 0x000fe2000780c0ff */
[----:B------:R-:W-:Y:S01]  /*9130*/  BSSY B0, `(.L_x_93) ;  /* 0x0000065000007945 */ /* 0x000fe20003800000 */
[----:B------:R-:W-:Y:S02]  /*9140*/  MOV R3, UR5 ;  /* 0x0000000500037c02 */ /* 0x000fe40008000f00 */
[----:B------:R-:W-:Y:S01]  /*9150*/  PLOP3.LUT P0, PT, P0, P2, PT, 0x2a, 0x0 ;  /* 0x000000000000781c */ /* 0x000fe20000704572 */
[----:B------:R-:W-:Y:S01]  /*9160*/  IMAD.U32 R9, RZ, RZ, UR6 ;  /* 0x00000006ff097e24 */ /* 0x000fe2000f8e00ff */
[----:B------:R-:W-:Y:S02]  /*9170*/  LOP3.LUT R3, R3, 0x2, RZ, 0xfc, !PT ;  /* 0x0000000203037812 */ /* 0x000fe400078efcff */
[----:B------:R-:W-:-:S09]  /*9180*/  MOV R0, 0x1 ;  /* 0x0000000100007802 */ /* 0x000fd20000000f00 */
.L_x_104:
[----:B------:R-:W-:Y:S04]  /*9190*/  BSSY B1, `(.L_x_94) ;  /* 0x000002c000017945 */ /* 0x000fe80003800000 */
[----:B------:R-:W-:Y:S05]  /*91a0*/  @!P3 BRA `(.L_x_95) ;  /* 0x0000000000a8b947 */ /* 0x000fea0003800000 */
[----:B------:R-:W1:Y:S01]  /*91b0*/  S2R R5, SR_CgaCtaId ;  /* 0x0000000000057919 */ /* 0x000e620000008800 */
[----:B------:R-:W-:-:S04]  /*91c0*/  MOV R4, 0x400 ;  /* 0x0000040000047802 */ /* 0x000fc80000000f00 */
[----:B-1----:R-:W-:Y:S02]  /*91d0*/  LEA R5, R5, R4, 0x18 ;  /* 0x0000000405057211 */ /* 0x002fe400078ec0ff */
[----:B------:R-:W-:Y:S02]  /*91e0*/  SHF.L.U32 R4, R0, 0x1f, RZ ;  /* 0x0000001f00047819 */ /* 0x000fe400000006ff */
[----:B------:R-:W-:-:S04]  /*91f0*/  LEA R7, R2, R5, 0x3 ;  /* 0x0000000502077211 */ /* 0x000fc800078e18ff */
[----:B------:R-:W1:Y:S02]  /*9200*/  SYNCS.PHASECHK.TRANS64.TRYWAIT P4, [R7+URZ+0x1c028], R4 ;  /* 0x01c02804070075a7 */ /* 0x000e64000808017f */
[----:B-1----:R-:W-:Y:S05]  /*9210*/  @!P4 BRA `(.L_x_96) ;  /* 0x000000080088c947 */ /* 0x002fea0003800000 */
.L_x_116:
[----:B-1----:R-:W-:-:S04]  /*9220*/  @P2 MOV R4, 0x4000 ;  /* 0x0000400000042802 */ /* 0x002fc80000000f00 */
[----:B------:R1:W-:Y:S02]  /*9230*/  @P2 SYNCS.ARRIVE.TRANS64 RZ, [R7+URZ+0x1c000], R4 ;  /* 0x01c0000407ff29a7 */ /* 0x0003e4000800003f */
[----:B-1----:R-:W-:-:S04]  /*9240*/  PRMT R4, R3, 0x9910, RZ ;  /* 0x0000991003047816 */ /* 0x002fc800000000ff */
[----:B------:R-:W-:-:S13]  /*9250*/  ISETP.NE.AND P4, PT, R4, 0x2, PT ;  /* 0x000000020400780c */ /* 0x000fda0003f85270 */
[----:B------:R-:W-:Y:S05]  /*9260*/  @P4 BRA `(.L_x_97) ;  /* 0x0000000000044947 */ /* 0x000fea0003800000 */
[----:B------:R-:W-:Y:S01]  /*9270*/  BPT.TRAP 0x1 ;  /* 0x000000040000795c */ /* 0x000fe20000300000 */
.L_x_97:
[----:B------:R-:W-:Y:S05]  /*9280*/  @P0 BRA `(.L_x_98) ;  /* 0x0000000000040947 */ /* 0x000fea0003800000 */
[----:B------:R-:W-:Y:S01]  /*9290*/  BPT.TRAP 0x1 ;  /* 0x000000040000795c */ /* 0x000fe20000300000 */
.L_x_98:
[----:B------:R-:W-:Y:S01]  /*92a0*/  LEA R5, R2, R5, 0xe ;  /* 0x0000000502057211 */ /* 0x000fe200078e70ff */
[----:B------:R-:W-:Y:S01]  /*92b0*/  ULDC.64 UR6, c[0x0][0x198] ;  /* 0x0000660000067ab9 */ /* 0x000fe20000000a00 */
[----:B------:R-:W-:Y:S01]  /*92c0*/  R2UR UR25, R7 ;  /* 0x00000000071972ca */ /* 0x000fe200000e0000 */
[----:B------:R-:W-:Y:S01]  /*92d0*/  UIADD3 UR6, UP0, UR6, 0x1f0, URZ ;  /* 0x000001f006067890 */ /* 0x000fe2000ff1e03f */
[----:B------:R-:W-:Y:S01]  /*92e0*/  R2UR UR16, R5 ;  /* 0x00000000051072ca */ /* 0x000fe200000e0000 */
[----:B------:R-:W-:Y:S01]  /*92f0*/  UMOV UR8, 0x0 ;  /* 0x0000000000087882 */ /* 0x000fe20000000000 */
[----:B------:R-:W-:Y:S01]  /*9300*/  R2UR UR27, R8 ;  /* 0x00000000081b72ca */ /* 0x000fe200000e0000 */
[----:B------:R-:W-:Y:S01]  /*9310*/  UIADD3.X UR7, URZ, UR7, URZ, UP0, !UPT ;  /* 0x000000073f077290 */ /* 0x000fe200087fe43f */
[----:B------:R-:W-:Y:S01]  /*9320*/  VIADD R2, R2, 0x1 ;  /* 0x0000000102027836 */ /* 0x000fe20000000000 */
[----:B------:R-:W-:Y:S01]  /*9330*/  UMOV UR9, 0x10000000 ;  /* 0x1000000000097882 */ /* 0x000fe20000000000 */
[----:B------:R-:W-:Y:S01]  /*9340*/  UMOV UR26, URZ ;  /* 0x0000003f001a7c82 */ /* 0x000fe20008000000 */
[----:B------:R-:W-:Y:S01]  /*9350*/  UMOV UR18, 0x40 ;  /* 0x0000004000127882 */ /* 0x000fe20000000000 */
[----:B------:R-:W-:Y:S01]  /*9360*/  UMOV UR20, UR28 ;  /* 0x0000001c00147c82 */ /* 0x000fe20008000000 */
[----:B------:R-:W-:Y:S01]  /*9370*/  UMOV UR21, UR29 ;  /* 0x0000001d00157c82 */ /* 0x000fe20008000000 */
[----:B------:R-:W-:Y:S01]  /*9380*/  ISETP.NE.AND P4, PT, R2, 0x5, PT ;  /* 0x000000050200780c */ /* 0x000fe20003f85270 */
[----:B------:R-:W-:-:S02]  /*9390*/  UIADD3 UR25, UR25, 0x1c000, URZ ;  /* 0x0001c00019197890 */ /* 0x000fc4000fffe03f */
[----:B------:R-:W-:Y:S01]  /*93a0*/  UIADD3 UR24, UR16, 0x8000, URZ ;  /* 0x0000800010187890 */ /* 0x000fe2000fffe03f */
[----:B------:R-:W-:Y:S01]  /*93b0*/  SEL R5, RZ, 0x1, P4 ;  /* 0x00000001ff057807 */ /* 0x000fe20002000000 */
[----:B------:R-:W-:Y:S01]  /*93c0*/  USHF.L.U32 UR27, UR27, 0x6, URZ ;  /* 0x000000061b1b7899 */ /* 0x000fe2000800063f */
[----:B------:R-:W-:Y:S01]  /*93d0*/  SEL R2, R2, RZ, P4 ;  /* 0x000000ff02027207 */ /* 0x000fe20002000000 */
[----:B------:R-:W-:Y:S01]  /*93e0*/  UIADD3 UR16, UR16, 0xa000, URZ ;  /* 0x0000a00010107890 */ /* 0x000fe2000fffe03f */
[----:B------:R-:W-:Y:S01]  /*93f0*/  LOP3.LUT R0, R0, R5, RZ, 0x3c, !PT ;  /* 0x0000000500007212 */ /* 0x000fe200078e3cff */
[----:B------:R-:W-:-:S03]  /*9400*/  UMOV UR17, UR25 ;  /* 0x0000001900117c82 */ /* 0x000fc60008000000 */
[----:B------:R-:W-:Y:S02]  /*9410*/  UMOV UR19, UR27 ;  /* 0x0000001b00137c82 */ /* 0x000fe40008000000 */
[----:B------:R1:W-:Y:S02]  /*9420*/  UTMALDG.4D [UR24], [UR6], desc[UR8] ;  /* 0x00000818060075b4 */ /* 0x0003e40008019000 */
[----:B------:R1:W-:Y:S02]  /*9430*/  UTMALDG.4D [UR16], [UR6], desc[UR8] ;  /* 0x00000810060075b4 */ /* 0x0003e40008019000 */
[----:B-1----:R-:W-:Y:S01]  /*9440*/  NOP ;  /* 0x0000000000007918 */ /* 0x002fe20000000000 */
.L_x_95:
[----:B------:R-:W-:Y:S05]  /*9450*/  BSYNC B1 ;  /* 0x0000000000017941 */ /* 0x000fea0003800000 */
.L_x_94:
[----:B------:R-:W-:Y:S01]  /*9460*/  ISETP.LT.OR P4, PT, R9, 0x4, !P3 ;  /* 0x000000040900780c */ /* 0x000fe20005f81670 */
[----:B------:R-:W-:-:S12]  /*9470*/  BSSY B1, `(.L_x_99) ;  /* 0x000002d000017945 */ /* 0x000fd80003800000 */
[----:B------:R-:W-:Y:S05]  /*9480*/  @P4 BRA `(.L_x_100) ;  /* 0x0000000000ac4947 */ /* 0x000fea0003800000 */
[----:B------:R-:W1:Y:S01]  /*9490*/  S2R R5, SR_CgaCtaId ;  /* 0x0000000000057919 */ /* 0x000e620000008800 */
[----:B------:R-:W-:Y:S02]  /*94a0*/  MOV R4, 0x400 ;  /* 0x0000040000047802 */ /* 0x000fe40000000f00 */
[----:B------:R-:W-:Y:S02]  /*94b0*/  SHF.L.U32 R7, R0, 0x1f, RZ ;  /* 0x0000001f00077819 */ /* 0x000fe400000006ff */
[----:B-1----:R-:W-:-:S04]  /*94c0*/  LEA R5, R5, R4, 0x18 ;  /* 0x0000000405057211 */ /* 0x002fc800078ec0ff */
[----:B------:R-:W-:-:S04]  /*94d0*/  LEA R4, R2, R5, 0x3 ;  /* 0x0000000502047211 */ /* 0x000fc800078e18ff */
[----:B------:R-:W1:Y:S02]  /*94e0*/  SYNCS.PHASECHK.TRANS64.TRYWAIT P4, [R4+URZ+0x1c028], R7 ;  /* 0x01c02807040075a7 */ /* 0x000e64000808017f */
[----:B-1----:R-:W-:Y:S05]  /*94f0*/  @!P4 BRA `(.L_x_101) ;  /* 0x0000000400e4c947 */ /* 0x002fea0003800000 */
.L_x_117:
[----:B------:R-:W-:Y:S02]  /*9500*/  PRMT R6, R3, 0x9910, RZ ;  /* 0x0000991003067816 */ /* 0x000fe400000000ff */
[----:B-1----:R-:W-:Y:S02]  /*9510*/  @P1 MOV R7, 0x4000 ;  /* 0x0000400000071802 */ /* 0x002fe40000000f00 */
[----:B------:R-:W-:Y:S02]  /*9520*/  ISETP.NE.AND P4, PT, R6, 0x2, PT ;  /* 0x000000020600780c */ /* 0x000fe40003f85270 */
[----:B------:R1:W-:Y:S11]  /*9530*/  @P1 SYNCS.ARRIVE.TRANS64 RZ, [R4+URZ+0x1c000], R7 ;  /* 0x01c0000704ff19a7 */ /* 0x0003f6000800003f */
[----:B-1----:R-:W-:Y:S05]  /*9540*/  @P4 BRA `(.L_x_102) ;  /* 0x0000000000044947 */ /* 0x002fea0003800000 */
[----:B------:R-:W-:Y:S01]  /*9550*/  BPT.TRAP 0x1 ;  /* 0x000000040000795c */ /* 0x000fe20000300000 */
.L_x_102:
[----:B------:R-:W-:Y:S05]  /*9560*/  @P0 BRA `(.L_x_103) ;  /* 0x0000000000040947 */ /* 0x000fea0003800000 */
[----:B------:R-:W-:Y:S01]  /*9570*/  BPT.TRAP 0x1 ;  /* 0x000000040000795c */ /* 0x000fe20000300000 */
.L_x_103:
        /* <DEDUP_REMOVED lines=15> */
[----:B------:R-:W-:Y:S01]  /*9670*/  UIADD3 UR25, UR25, 0x1c000, URZ ;  /* 0x0001c00019197890 */ /* 0x000fe2000fffe03f */
[----:B------:R-:W-:Y:S01]  /*9680*/  IADD3 R8, R8, 0x1, RZ ;  /* 0x0000000108087810 */ /* 0x000fe20007ffe0ff */
        /* <DEDUP_REMOVED lines=11> */
.L_x_100:
[----:B------:R-:W-:Y:S05]  /*9740*/  BSYNC B1 ;  /* 0x0000000000017941 */ /* 0x000fea0003800000 */
.L_x_99:
[C---:B------:R-:W-:Y:S02]  /*9750*/  ISETP.GT.AND P4, PT, R9.reuse, 0x4, PT ;  /* 0x000000040900780c */ /* 0x040fe40003f84270 */
[----:B------:R-:W-:-:S11]  /*9760*/  IADD3 R9, R9, -0x2, RZ ;  /* 0xfffffffe09097810 */ /* 0x000fd60007ffe0ff */
[----:B------:R-:W-:Y:S05]  /*9770*/  @P4 BRA `(.L_x_104) ;  /* 0xfffffff800844947 */ /* 0x000fea000383ffff */
[----:B------:R-:W-:Y:S05]  /*9780*/  BSYNC B0 ;  /* 0x0000000000007941 */ /* 0x000fea0003800000 */
.L_x_93:
[----:B------:R-:W-:Y:S05]  /*9790*/  EXIT ;  /* 0x000000000000794d */ /* 0x000fea0003800000 */
.L_x_15:
[----:B-1----:R-:W-:-:S04]  /*97a0*/  MOV R7, UR8 ;  /* 0x0000000800077c02 */ /* 0x002fc80008000f00 */
[----:B------:R1:W2:Y:S03]  /*97b0*/  SYNCS.PHASECHK.TRANS64.TRYWAIT P1, [R7+URZ+0x1c050], R6 ;  /* 0x01c05006070075a7 */ /* 0x0002a6000802017f */
[----:B--2---:R-:W-:Y:S05]  /*97c0*/  @!P1 NANOSLEEP.SYNCS 0x989680 ;  /* 0x009896800000995d */ /* 0x004fea0003900000 */
[----:B------:R-:W2:Y:S02]  /*97d0*/  @!P1 SYNCS.PHASECHK.TRANS64 P1, [R7+URZ+0x1c050], R6 ;  /* 0x01c05006070095a7 */ /* 0x000ea4000802007f */
[----:B--2---:R-:W-:Y:S05]  /*97e0*/  @!P1 BRA `(.L_x_15) ;  /* 0xfffffffc00ec9947 */ /* 0x004fea000383ffff */
[----:B------:R-:W-:Y:S05]  /*97f0*/  BRA `(.L_x_105) ;  /* 0xffffff7400c47947 */ /* 0x000fea000383ffff */
.L_x_17:
[----:B--2---:R-:W-:-:S04]  /*9800*/  IMAD.U32 R2, RZ, RZ, UR38 ;  /* 0x00000026ff027e24 */ /* 0x004fc8000f8e00ff */
[----:B------:R2:W3:Y:S03]  /*9810*/  SYNCS.PHASECHK.TRANS64.TRYWAIT P1, [R2+URZ+0x1c000], R9 ;  /* 0x01c00009020075a7 */ /* 0x0004e6000802017f */
[----:B---3--:R-:W-:Y:S05]  /*9820*/  @!P1 NANOSLEEP.SYNCS 0x989680 ;  /* 0x009896800000995d */ /* 0x008fea0003900000 */
[----:B------:R-:W3:Y:S02]  /*9830*/  @!P1 SYNCS.PHASECHK.TRANS64 P1, [R2+URZ+0x1c000], R9 ;  /* 0x01c00009020095a7 */ /* 0x000ee4000802007f */
[----:B---3--:R-:W-:Y:S05]  /*9840*/  @!P1 BRA `(.L_x_17) ;  /* 0xfffffffc00ec9947 */ /* 0x008fea000383ffff */
[----:B------:R-:W-:Y:S05]  /*9850*/  BRA `(.L_x_106) ;  /* 0xffffff7400d07947 */ /* 0x000fea000383ffff */
.L_x_18:
[----:B-1----:R-:W-:-:S04]  /*9860*/  MOV R7, UR4 ;  /* 0x0000000400077c02 */ /* 0x002fc80008000f00 */
[----:B------:R1:W2:Y:S03]  /*9870*/  SYNCS.PHASECHK.TRANS64.TRYWAIT P1, [R7+URZ+-0x8], R2 ;  /* 0xfffff802070075a7 */ /* 0x0002a6000802017f */
[----:B--2---:R-:W-:Y:S05]  /*9880*/  @!P1 NANOSLEEP.SYNCS 0x989680 ;  /* 0x009896800000995d */ /* 0x004fea0003900000 */
[----:B------:R-:W2:Y:S02]  /*9890*/  @!P1 SYNCS.PHASECHK.TRANS64 P1, [R7+URZ+-0x8], R2 ;  /* 0xfffff802070095a7 */ /* 0x000ea4000802007f */
[----:B--2---:R-:W-:Y:S05]  /*98a0*/  @!P1 BRA `(.L_x_18) ;  /* 0xfffffffc00ec9947 */ /* 0x004fea000383ffff */
[----:B------:R-:W-:Y:S05]  /*98b0*/  BRA `(.L_x_107) ;  /* 0xffffff7400cc7947 */ /* 0x000fea000383ffff */
.L_x_20:
[----:B-1----:R-:W-:-:S04]  /*98c0*/  MOV R10, UR38 ;  /* 0x00000026000a7c02 */ /* 0x002fc80008000f00 */
[----:B------:R1:W2:Y:S03]  /*98d0*/  SYNCS.PHASECHK.TRANS64.TRYWAIT P1, [R10+URZ+0x1c008], R9 ;  /* 0x01c008090a0075a7 */ /* 0x0002a6000802017f */
[----:B--2---:R-:W-:Y:S05]  /*98e0*/  @!P1 NANOSLEEP.SYNCS 0x989680 ;  /* 0x009896800000995d */ /* 0x004fea0003900000 */
[----:B------:R-:W2:Y:S02]  /*98f0*/  @!P1 SYNCS.PHASECHK.TRANS64 P1, [R10+URZ+0x1c008], R9 ;  /* 0x01c008090a0095a7 */ /* 0x000ea4000802007f */
[----:B--2---:R-:W-:Y:S05]  /*9900*/  @!P1 BRA `(.L_x_20) ;  /* 0xfffffffc00ec9947 */ /* 0x004fea000383ffff */
[----:B------:R-:W-:Y:S05]  /*9910*/  BRA `(.L_x_108) ;  /* 0xffffff8c00d07947 */ /* 0x000fea000383ffff */
.L_x_25:
[----:B-1----:R-:W-:-:S04]  /*9920*/  MOV R4, UR10 ;  /* 0x0000000a00047c02 */ /* 0x002fc80008000f00 */
[----:B------:R1:W2:Y:S03]  /*9930*/  SYNCS.PHASECHK.TRANS64.TRYWAIT P2, [R4+URZ+0x1c000], R3 ;  /* 0x01c00003040075a7 */ /* 0x0002a6000804017f */
[----:B--2---:R-:W-:Y:S05]  /*9940*/  @!P2 NANOSLEEP.SYNCS 0x989680 ;  /* 0x009896800000a95d */ /* 0x004fea0003900000 */
[----:B------:R-:W2:Y:S02]  /*9950*/  @!P2 SYNCS.PHASECHK.TRANS64 P2, [R4+URZ+0x1c000], R3 ;  /* 0x01c000030400a5a7 */ /* 0x000ea4000804007f */
[----:B--2---:R-:W-:Y:S05]  /*9960*/  @!P2 BRA `(.L_x_25) ;  /* 0xfffffffc00eca947 */ /* 0x004fea000383ffff */
[----:B------:R-:W-:Y:S05]  /*9970*/  BRA `(.L_x_109) ;  /* 0xffffff9000887947 */ /* 0x000fea000383ffff */
.L_x_29:
[----:B-1----:R-:W-:-:S04]  /*9980*/  IMAD.U32 R10, RZ, RZ, UR5 ;  /* 0x00000005ff0a7e24 */ /* 0x002fc8000f8e00ff */
[----:B------:R1:W2:Y:S03]  /*9990*/  SYNCS.PHASECHK.TRANS64.TRYWAIT P2, [R10+URZ+0x1c000], R11 ;  /* 0x01c0000b0a0075a7 */ /* 0x0002a6000804017f */
[----:B--2---:R-:W-:Y:S05]  /*99a0*/  @!P2 NANOSLEEP.SYNCS 0x989680 ;  /* 0x009896800000a95d */ /* 0x004fea0003900000 */
[----:B------:R-:W2:Y:S02]  /*99b0*/  @!P2 SYNCS.PHASECHK.TRANS64 P2, [R10+URZ+0x1c000], R11 ;  /* 0x01c0000b0a00a5a7 */ /* 0x000ea4000804007f */
[----:B--2---:R-:W-:Y:S05]  /*99c0*/  @!P2 BRA `(.L_x_29) ;  /* 0xfffffffc00eca947 */ /* 0x004fea000383ffff */
[----:B------:R-:W-:Y:S05]  /*99d0*/  BRA `(.L_x_28) ;  /* 0xffffffa800707947 */ /* 0x000fea000383ffff */
.L_x_37:
[----:B-1----:R-:W-:-:S04]  /*99e0*/  MOV R4, UR10 ;  /* 0x0000000a00047c02 */ /* 0x002fc80008000f00 */
[----:B------:R1:W2:Y:S03]  /*99f0*/  SYNCS.PHASECHK.TRANS64.TRYWAIT P2, [R4+URZ+0x1c000], R3 ;  /* 0x01c00003040075a7 */ /* 0x0002a6000804017f */
[----:B--2---:R-:W-:Y:S05]  /*9a00*/  @!P2 NANOSLEEP.SYNCS 0x989680 ;  /* 0x009896800000a95d */ /* 0x004fea0003900000 */
[----:B------:R-:W2:Y:S02]  /*9a10*/  @!P2 SYNCS.PHASECHK.TRANS64 P2, [R4+URZ+0x1c000], R3 ;  /* 0x01c000030400a5a7 */ /* 0x000ea4000804007f */
[----:B--2---:R-:W-:Y:S05]  /*9a20*/  @!P2 BRA `(.L_x_37) ;  /* 0xfffffffc00eca947 */ /* 0x004fea000383ffff */
[----:B------:R-:W-:Y:S05]  /*9a30*/  BRA `(.L_x_110) ;  /* 0xffffffac00687947 */ /* 0x000fea000383ffff */
.L_x_41:
[----:B-1----:R-:W-:-:S04]  /*9a40*/  MOV R11, UR5 ;  /* 0x00000005000b7c02 */ /* 0x002fc80008000f00 */
[----:B------:R1:W2:Y:S03]  /*9a50*/  SYNCS.PHASECHK.TRANS64.TRYWAIT P2, [R11+URZ+0x1c000], R10 ;  /* 0x01c0000a0b0075a7 */ /* 0x0002a6000804017f */
[----:B--2---:R-:W-:Y:S05]  /*9a60*/  @!P2 NANOSLEEP.SYNCS 0x989680 ;  /* 0x009896800000a95d */ /* 0x004fea0003900000 */
[----:B------:R-:W2:Y:S02]  /*9a70*/  @!P2 SYNCS.PHASECHK.TRANS64 P2, [R11+URZ+0x1c000], R10 ;  /* 0x01c0000a0b00a5a7 */ /* 0x000ea4000804007f */
[----:B--2---:R-:W-:Y:S05]  /*9a80*/  @!P2 BRA `(.L_x_41) ;  /* 0xfffffffc00eca947 */ /* 0x004fea000383ffff */
[----:B------:R-:W-:Y:S05]  /*9a90*/  BRA `(.L_x_40) ;  /* 0xffffffc8008c7947 */ /* 0x000fea000383ffff */
.L_x_57:
[----:B-1----:R-:W-:-:S04]  /*9aa0*/  MOV R3, UR4 ;  /* 0x0000000400037c02 */ /* 0x002fc80008000f00 */
[----:B------:R1:W2:Y:S03]  /*9ab0*/  SYNCS.PHASECHK.TRANS64.TRYWAIT P0, [R3+URZ+0x8], R0 ;  /* 0x00000800030075a7 */ /* 0x0002a6000800017f */
[----:B--2---:R-:W-:Y:S05]  /*9ac0*/  @!P0 NANOSLEEP.SYNCS 0x989680 ;  /* 0x009896800000895d */ /* 0x004fea0003900000 */
[----:B------:R-:W2:Y:S02]  /*9ad0*/  @!P0 SYNCS.PHASECHK.TRANS64 P0, [R3+URZ+0x8], R0 ;  /* 0x00000800030085a7 */ /* 0x000ea4000800007f */
[----:B--2---:R-:W-:Y:S05]  /*9ae0*/  @!P0 BRA `(.L_x_57) ;  /* 0xfffffffc00ec8947 */ /* 0x004fea000383ffff */
[----:B------:R-:W-:Y:S05]  /*9af0*/  BRA `(.L_x_111) ;  /* 0xffffffd400087947 */ /* 0x000fea000383ffff */
.L_x_75:
[----:B-1----:R1:W2:Y:S02]  /*9b00*/  SYNCS.PHASECHK.TRANS64.TRYWAIT P0, [R4+URZ+0x1c060], R3 ;  /* 0x01c06003040075a7 */ /* 0x0022a4000800017f */
[----:B--2---:R-:W-:Y:S05]  /*9b10*/  @!P0 NANOSLEEP.SYNCS 0x989680 ;  /* 0x009896800000895d */ /* 0x004fea0003900000 */
[----:B------:R-:W2:Y:S02]  /*9b20*/  @!P0 SYNCS.PHASECHK.TRANS64 P0, [R4+URZ+0x1c060], R3 ;  /* 0x01c06003040085a7 */ /* 0x000ea4000800007f */
[----:B--2---:R-:W-:Y:S05]  /*9b30*/  @!P0 BRA `(.L_x_75) ;  /* 0xfffffffc00f08947 */ /* 0x004fea000383ffff */
[----:B------:R-:W-:Y:S05]  /*9b40*/  BRA `(.L_x_112) ;  /* 0xffffffe800c87947 */ /* 0x000fea000383ffff */
.L_x_80:
[----:B-1----:R1:W2:Y:S02]  /*9b50*/  SYNCS.PHASECHK.TRANS64.TRYWAIT P0, [R2+URZ+0x1c028], R5 ;  /* 0x01c02805020075a7 */ /* 0x0022a4000800017f */
[----:B--2---:R-:W-:Y:S05]  /*9b60*/  @!P0 NANOSLEEP.SYNCS 0x989680 ;  /* 0x009896800000895d */ /* 0x004fea0003900000 */
[----:B------:R-:W2:Y:S02]  /*9b70*/  @!P0 SYNCS.PHASECHK.TRANS64 P0, [R2+URZ+0x1c028], R5 ;  /* 0x01c02805020085a7 */ /* 0x000ea4000800007f */
[----:B--2---:R-:W-:Y:S05]  /*9b80*/  @!P0 BRA `(.L_x_80) ;  /* 0xfffffffc00f08947 */ /* 0x004fea000383ffff */
[----:B------:R-:W-:Y:S05]  /*9b90*/  BRA `(.L_x_113) ;  /* 0xffffffec005c7947 */ /* 0x000fea000383ffff */
.L_x_85:
[----:B-1----:R1:W2:Y:S02]  /*9ba0*/  SYNCS.PHASECHK.TRANS64.TRYWAIT P0, [R4+URZ+0x1c060], R5 ;  /* 0x01c06005040075a7 */ /* 0x0022a4000800017f */
[----:B--2---:R-:W-:Y:S05]  /*9bb0*/  @!P0 NANOSLEEP.SYNCS 0x989680 ;  /* 0x009896800000895d */ /* 0x004fea0003900000 */
[----:B------:R-:W2:Y:S02]  /*9bc0*/  @!P0 SYNCS.PHASECHK.TRANS64 P0, [R4+URZ+0x1c060], R5 ;  /* 0x01c06005040085a7 */ /* 0x000ea4000800007f */
[----:B--2---:R-:W-:Y:S05]  /*9bd0*/  @!P0 BRA `(.L_x_85) ;  /* 0xfffffffc00f08947 */ /* 0x004fea000383ffff */
[----:B------:R-:W-:Y:S05]  /*9be0*/  BRA `(.L_x_114) ;  /* 0xffffffec00f47947 */ /* 0x000fea000383ffff */
.L_x_90:
[----:B-1----:R1:W2:Y:S02]  /*9bf0*/  SYNCS.PHASECHK.TRANS64.TRYWAIT P0, [R3+URZ+0x1c028], R4 ;  /* 0x01c02804030075a7 */ /* 0x0022a4000800017f */
[----:B--2---:R-:W-:Y:S05]  /*9c00*/  @!P0 NANOSLEEP.SYNCS 0x989680 ;  /* 0x009896800000895d */ /* 0x004fea0003900000 */
[----:B------:R-:W2:Y:S02]  /*9c10*/  @!P0 SYNCS.PHASECHK.TRANS64 P0, [R3+URZ+0x1c028], R4 ;  /* 0x01c02804030085a7 */ /* 0x000ea4000800007f */
[----:B--2---:R-:W-:Y:S05]  /*9c20*/  @!P0 BRA `(.L_x_90) ;  /* 0xfffffffc00f08947 */ /* 0x004fea000383ffff */
[----:B------:R-:W-:Y:S05]  /*9c30*/  BRA `(.L_x_115) ;  /* 0xfffffff000987947 */ /* 0x000fea000383ffff */
.L_x_96:
[----:B-1----:R1:W2:Y:S02]  /*9c40*/  SYNCS.PHASECHK.TRANS64.TRYWAIT P4, [R7+URZ+0x1c028], R4 ;  /* 0x01c02804070075a7 */ /* 0x0022a4000808017f */
[----:B--2---:R-:W-:Y:S05]  /*9c50*/  @!P4 NANOSLEEP.SYNCS 0x989680 ;  /* 0x009896800000c95d */ /* 0x004fea0003900000 */
[----:B------:R-:W2:Y:S02]  /*9c60*/  @!P4 SYNCS.PHASECHK.TRANS64 P4, [R7+URZ+0x1c028], R4 ;  /* 0x01c028040700c5a7 */ /* 0x000ea4000808007f */
[----:B--2---:R-:W-:Y:S05]  /*9c70*/  @!P4 BRA `(.L_x_96) ;  /* 0xfffffffc00f0c947 */ /* 0x004fea000383ffff */
[----:B------:R-:W-:Y:S05]  /*9c80*/  BRA `(.L_x_116) ;  /* 0xfffffff400647947 */ /* 0x000fea000383ffff */
.L_x_101:
[----:B-1----:R1:W2:Y:S02]  /*9c90*/  SYNCS.PHASECHK.TRANS64.TRYWAIT P4, [R4+URZ+0x1c028], R7 ;  /* 0x01c02807040075a7 */ /* 0x0022a4000808017f */
[----:B--2---:R-:W-:Y:S05]  /*9ca0*/  @!P4 NANOSLEEP.SYNCS 0x989680 ;  /* 0x009896800000c95d */ /* 0x004fea0003900000 */
[----:B------:R-:W2:Y:S02]  /*9cb0*/  @!P4 SYNCS.PHASECHK.TRANS64 P4, [R4+URZ+0x1c028], R7 ;  /* 0x01c028070400c5a7 */ /* 0x000ea4000808007f */
[----:B--2---:R-:W-:Y:S05]  /*9cc0*/  @!P4 BRA `(.L_x_101) ;  /* 0xfffffffc00f0c947 */ /* 0x004fea000383ffff */
[----:B------:R-:W-:Y:S05]  /*9cd0*/  BRA `(.L_x_117) ;  /* 0xfffffff800087947 */ /* 0x000fea000383ffff */
        .weak           $__internal_0_$__cuda_sm20_rcp_rn_f32_slowpath
        .type           $__internal_0_$__cuda_sm20_rcp_rn_f32_slowpath,@function
        .size           $__internal_0_$__cuda_sm20_rcp_rn_f32_slowpath,(.L_x_123 - $__internal_0_$__cuda_sm20_rcp_rn_f32_slowpath)
$__internal_0_$__cuda_sm20_rcp_rn_f32_slowpath:
[----:B------:R-:W-:Y:S01]  /*9ce0*/  IMAD.SHL.U32 R0, R2, 0x2, RZ ;  /* 0x0000000202007824 */ /* 0x000fe200078e00ff */
[----:B------:R-:W-:Y:S04]  /*9cf0*/  BSSY B2, `(.L_x_118) ;  /* 0x0000030000027945 */ /* 0x000fe80003800000 */
[----:B------:R-:W-:-:S04]  /*9d00*/  SHF.R.U32.HI R18, RZ, 0x18, R0 ;  /* 0x00000018ff127819 */ /* 0x000fc80000011600 */
[----:B------:R-:W-:-:S13]  /*9d10*/  ISETP.NE.U32.AND P0, PT, R18, RZ, PT ;  /* 0x000000ff1200720c */ /* 0x000fda0003f05070 */
[----:B------:R-:W-:Y:S05]  /*9d20*/  @P0 BRA `(.L_x_119) ;  /* 0x0000000000280947 */ /* 0x000fea0003800000 */
[----:B------:R-:W-:-:S04]  /*9d30*/  SHF.L.U32 R0, R2, 0x1, RZ ;  /* 0x0000000102007819 */ /* 0x000fc800000006ff */
[----:B------:R-:W-:-:S13]  /*9d40*/  ISETP.NE.AND P0, PT, R0, RZ, PT ;  /* 0x000000ff0000720c */ /* 0x000fda0003f05270 */
[----:B------:R-:W-:Y:S01]  /*9d50*/  @P0 FFMA R8, R2, 1.84467440737095516160e+19, RZ ;  /* 0x5f80000002080823 */ /* 0x000fe200000000ff */
[----:B------:R-:W-:Y:S08]  /*9d60*/  @!P0 MUFU.RCP R3, R2 ;  /* 0x0000000200038308 */ /* 0x000ff00000001000 */
[----:B------:R-:W1:Y:S02]  /*9d70*/  @P0 MUFU.RCP R13, R8 ;  /* 0x00000008000d0308 */ /* 0x000e640000001000 */
[----:B-1----:R-:W-:-:S04]  /*9d80*/  @P0 FFMA R0, R8, R13, -1 ;  /* 0xbf80000008000423 */ /* 0x002fc8000000000d */
[----:B------:R-:W-:-:S04]  /*9d90*/  @P0 FADD.FTZ R0, -R0, -RZ ;  /* 0x800000ff00000221 */ /* 0x000fc80000010100 */
[----:B------:R-:W-:-:S04]  /*9da0*/  @P0 FFMA R0, R13, R0, R13 ;  /* 0x000000000d000223 */ /* 0x000fc8000000000d */
[----:B------:R-:W-:Y:S01]  /*9db0*/  @P0 FFMA R3, R0, 1.84467440737095516160e+19, RZ ;  /* 0x5f80000000030823 */ /* 0x000fe200000000ff */
[----:B------:R-:W-:Y:S06]  /*9dc0*/  BRA `(.L_x_120) ;  /* 0x0000000000887947 */ /* 0x000fec0003800000 */
.L_x_119:
[----:B------:R-:W-:-:S04]  /*9dd0*/  IADD3 R19, R18, -0xfd, RZ ;  /* 0xffffff0312137810 */ /* 0x000fc80007ffe0ff */
[----:B------:R-:W-:-:S13]  /*9de0*/  ISETP.GT.U32.AND P0, PT, R19, 0x1, PT ;  /* 0x000000011300780c */ /* 0x000fda0003f04070 */
[----:B------:R-:W-:Y:S05]  /*9df0*/  @P0 BRA `(.L_x_121) ;  /* 0x0000000000780947 */ /* 0x000fea0003800000 */
[----:B------:R-:W-:Y:S02]  /*9e00*/  LOP3.LUT R0, R2, 0x7fffff, RZ, 0xc0, !PT ;  /* 0x007fffff02007812 */ /* 0x000fe400078ec0ff */
[----:B------:R-:W-:Y:S02]  /*9e10*/  MOV R14, 0x3 ;  /* 0x00000003000e7802 */ /* 0x000fe40000000f00 */
[----:B------:R-:W-:Y:S02]  /*9e20*/  LOP3.LUT R0, R0, 0x3f800000, RZ, 0xfc, !PT ;  /* 0x3f80000000007812 */ /* 0x000fe400078efcff */
[----:B------:R-:W-:Y:S02]  /*9e30*/  SHF.L.U32 R14, R14, R19, RZ ;  /* 0x000000130e0e7219 */ /* 0x000fe400000006ff */
[----:B------:R-:W1:Y:S02]  /*9e40*/  MUFU.RCP R3, R0 ;  /* 0x0000000000037308 */ /* 0x000e640000001000 */
[----:B-1----:R-:W-:-:S04]  /*9e50*/  FFMA R8, R0, R3, -1 ;  /* 0xbf80000000087423 */ /* 0x002fc80000000003 */
[----:B------:R-:W-:-:S04]  /*9e60*/  FADD.FTZ R8, -R8, -RZ ;  /* 0x800000ff08087221 */ /* 0x000fc80000010100 */
[CCC-:B------:R-:W-:Y:S01]  /*9e70*/  FFMA.RM R12, R3.reuse, R8.reuse, R3.reuse ;  /* 0x00000008030c7223 */ /* 0x1c0fe20000004003 */
[----:B------:R-:W-:-:S04]  /*9e80*/  FFMA.RP R13, R3, R8, R3 ;  /* 0x00000008030d7223 */ /* 0x000fc80000008003 */
[C---:B------:R-:W-:Y:S02]  /*9e90*/  LOP3.LUT R3, R12.reuse, 0x7fffff, RZ, 0xc0, !PT ;  /* 0x007fffff0c037812 */ /* 0x040fe400078ec0ff */
[----:B------:R-:W-:Y:S02]  /*9ea0*/  FSETP.NEU.FTZ.AND P0, PT, R12, R13, PT ;  /* 0x0000000d0c00720b */ /* 0x000fe40003f1d000 */
[----:B------:R-:W-:Y:S02]  /*9eb0*/  LOP3.LUT R3, R3, 0x800000, RZ, 0xfc, !PT ;  /* 0x0080000003037812 */ /* 0x000fe400078efcff */
[----:B------:R-:W-:Y:S02]  /*9ec0*/  SEL R8, RZ, 0xffffffff, !P0 ;  /* 0xffffffffff087807 */ /* 0x000fe40004000000 */
[----:B------:R-:W-:-:S03]  /*9ed0*/  LOP3.LUT R14, R14, R3, RZ, 0xc0, !PT ;  /* 0x000000030e0e7212 */ /* 0x000fc600078ec0ff */
[----:B------:R-:W-:Y:S01]  /*9ee0*/  IMAD.MOV R8, RZ, RZ, -R8 ;  /* 0x000000ffff087224 */ /* 0x000fe200078e0a08 */
[----:B------:R-:W-:-:S04]  /*9ef0*/  SHF.R.U32.HI R14, RZ, R19, R14 ;  /* 0x00000013ff0e7219 */ /* 0x000fc8000001160e */
[----:B------:R-:W-:Y:S02]  /*9f00*/  LOP3.LUT P1, RZ, R8, R19, R3, 0xf8, !PT ;  /* 0x0000001308ff7212 */ /* 0x000fe4000782f803 */
[C---:B------:R-:W-:Y:S02]  /*9f10*/  LOP3.LUT P0, RZ, R14.reuse, 0x1, RZ, 0xc0, !PT ;  /* 0x000000010eff7812 */ /* 0x040fe4000780c0ff */
[----:B------:R-:W-:-:S04]  /*9f20*/  LOP3.LUT P2, RZ, R14, 0x2, RZ, 0xc0, !PT ;  /* 0x000000020eff7812 */ /* 0x000fc8000784c0ff */
[----:B------:R-:W-:Y:S02]  /*9f30*/  PLOP3.LUT P0, PT, P0, P1, P2, 0xe0, 0x0 ;  /* 0x000000000000781c */ /* 0x000fe40000703c20 */
[----:B------:R-:W-:Y:S02]  /*9f40*/  LOP3.LUT P1, RZ, R2, 0x7fffff, RZ, 0xc0, !PT ;  /* 0x007fffff02ff7812 */ /* 0x000fe4000782c0ff */
[----:B------:R-:W-:-:S04]  /*9f50*/  SEL R0, RZ, 0x1, !P0 ;  /* 0x00000001ff007807 */ /* 0x000fc80004000000 */
[----:B------:R-:W-:-:S04]  /*9f60*/  IADD3 R0, -R0, RZ, RZ ;  /* 0x000000ff00007210 */ /* 0x000fc80007ffe1ff */
[----:B------:R-:W-:Y:S02]  /*9f70*/  ISETP.GE.AND P0, PT, R0, RZ, PT ;  /* 0x000000ff0000720c */ /* 0x000fe40003f06270 */
[----:B------:R-:W-:-:S04]  /*9f80*/  IADD3 R0, R18, -0xfc, RZ ;  /* 0xffffff0412007810 */ /* 0x000fc80007ffe0ff */
[----:B------:R-:W-:-:S07]  /*9f90*/  SHF.R.U32.HI R3, RZ, R0, R3 ;  /* 0x00000000ff037219 */ /* 0x000fce0000011603 */
[----:B------:R-:W-:-:S05]  /*9fa0*/  @!P0 IADD3 R3, R3, 0x1, RZ ;  /* 0x0000000103038810 */ /* 0x000fca0007ffe0ff */
[----:B------:R-:W-:-:S05]  /*9fb0*/  @!P1 IMAD.SHL.U32 R3, R3, 0x2, RZ ;  /* 0x0000000203039824 */ /* 0x000fca00078e00ff */
[----:B------:R-:W-:Y:S01]  /*9fc0*/  LOP3.LUT R3, R3, 0x80000000, R2, 0xf8, !PT ;  /* 0x8000000003037812 */ /* 0x000fe200078ef802 */
[----:B------:R-:W-:Y:S06]  /*9fd0*/  BRA `(.L_x_120) ;  /* 0x0000000000047947 */ /* 0x000fec0003800000 */
.L_x_121:
[----:B------:R1:W2:Y:S02]  /*9fe0*/  MUFU.RCP R3, R2 ;  /* 0x0000000200037308 */ /* 0x0002a40000001000 */
.L_x_120:
[----:B------:R-:W-:Y:S05]  /*9ff0*/  BSYNC B2 ;  /* 0x0000000000027941 */ /* 0x000fea0003800000 */
.L_x_118:
[----:B--2---:R-:W-:Y:S02]  /*a000*/  MOV R0, R3 ;  /* 0x0000000300007202 */ /* 0x004fe40000000f00 */
[----:B-1----:R-:W-:Y:S02]  /*a010*/  MOV R2, R15 ;  /* 0x0000000f00027202 */ /* 0x002fe40000000f00 */
[----:B------:R-:W-:-:S04]  /*a020*/  MOV R3, 0x0 ;  /* 0x0000000000037802 */ /* 0x000fc80000000f00 */
[----:B------:R-:W-:Y:S05]  /*a030*/  RET.REL.NODEC R2 `(_ZN7cutlass13device_kernelINS_4fmha6kernel28FmhaKernelTmaWarpSpecializedINS1_10collective30FmhaMainloopTmaWarpSpecializedINS_10bfloat16_tEffN4cute5tupleIJNS7_1CILi128EEENS9_ILi64EEESA_EEENS8_IJiNS9_ILi1EEENS8_IJiiEEEEEESF_SF_NS4_12CausalFusionEJEEENS4_15FmhaFwdEpilogueIS6_fNS8_IJSB_SA_SB_EEEEENS2_23IndividualTileSchedulerEJEEEEEvNT_6ParamsE) ;  /* 0xffffff5c02f07950 */ /* 0x000fea0003c3ffff */
.L_x_122:
[----:B------:R-:W-:-:S00]  /*a040*/  BRA `(.L_x_122) ;  /* 0xfffffffc00fc7947 */ /* 0x000fc0000383ffff */
[----:B------:R-:W-:-:S00]  /*a050*/  NOP ;  /* 0x0000000000007918 */ /* 0x000fc00000000000 */
        /* <DEDUP_REMOVED lines=10> */
.L_x_123:


//--------------------- .nv.global.init           --------------------------
	.section	.nv.global.init,"aw",@progbits
.nv.global.init:
	.type		$str$24,@object
	.size		$str$24,($str$25 - $str$24)
$str$24:
        /*0000*/ 	.byte	0x28, 0x61, 0x64, 0x64, 0x72, 0x65, 0x73, 0x73, 0x20, 0x26, 0x20, 0x6d, 0x61, 0x73, 0x6b, 0x29
        /*0010*/ 	.byte	0x20, 0x3d, 0x3d, 0x20, 0x30, 0x00
	.type		$str$25,@object
	.size		$str$25,(__unnamed_1 - $str$25)
$str$25:
        /*0016*/ 	.byte	0x2f, 0x74, 0x6d, 0x70, 0x2f, 0x63, 0x75, 0x74, 0x6c, 0x61, 0x73, 0x73, 0x5f, 0x73, 0x77, 0x65
        /*0026*/ 	.byte	0x65, 0x70, 0x5f, 0x73, 0x72, 0x63, 0x2f, 0x69, 0x6e, 0x63, 0x6c, 0x75, 0x64, 0x65, 0x2f, 0x63
        /*0036*/ 	.byte	0x75, 0x74, 0x65, 0x2f, 0x70, 0x6f, 0x69, 0x6e, 0x74, 0x65, 0x72, 0x5f, 0x66, 0x6c, 0x61, 0x67
        /*0046*/ 	.byte	0x67, 0x65, 0x64, 0x2e, 0x68, 0x70, 0x70, 0x00
	.type		__unnamed_1,@object
	.size		__unnamed_1,(__unnamed_2 - __unnamed_1)
__unnamed_1:
        /*004e*/ 	.byte	0x61, 0x75, 0x74, 0x6f, 0x20, 0x63, 0x75, 0x74, 0x65, 0x3a, 0x3a, 0x61, 0x73, 0x5f, 0x70, 0x6f
        /* <DEDUP_REMOVED lines=27> */
        /*020e*/ 	.byte	0x32, 0x30, 0x34, 0x38, 0x3e, 0x3e, 0x3e, 0x3e, 0x3e, 0x5d, 0x00
	.type		__unnamed_2,@object
	.size		__unnamed_2,(.L_1 - __unnamed_2)
__unnamed_2:
        /* <DEDUP_REMOVED lines=29> */
.L_1:


//--------------------- .nv.shared._ZN7cutlass13device_kernelINS_4fmha6kernel28FmhaKernelTmaWarpSpecializedINS1_10collective30FmhaMainloopTmaWarpSpecializedINS_10bfloat16_tEffN4cute5tupleIJNS7_1CILi128EEENS9_ILi64EEESA_EEENS8_IJiNS9_ILi1EEENS8_IJiiEEEEEESF_SF_NS4_12CausalFusionEJEEENS4_15FmhaFwdEpilogueIS6_fNS8_IJSB_SA_SB_EEEEENS2_23IndividualTileSchedulerEJEEEEEvNT_6ParamsE --------------------------
	.section	.nv.shared._ZN7cutlass13device_kernelINS_4fmha6kernel28FmhaKernelTmaWarpSpecializedINS1_10collective30FmhaMainloopTmaWarpSpecializedINS_10bfloat16_tEffN4cute5tupleIJNS7_1CILi128EEENS9_ILi64EEESA_EEENS8_IJiNS9_ILi1EEENS8_IJiiEEEEEESF_SF_NS4_12CausalFusionEJEEENS4_15FmhaFwdEpilogueIS6_fNS8_IJSB_SA_SB_EEEEENS2_23IndividualTileSchedulerEJEEEEEvNT_6ParamsE,"aw",@nobits
	.sectionflags	@""
	.align	16
	.zero		1024


//--------------------- .nv.shared.reserved.0     --------------------------
	.section	.nv.shared.reserved.0,"aw",@nobits
	.weak		__nv_reservedSMEM_offset_0_alias
	.size		__nv_reservedSMEM_offset_0_alias, 0, 0
	.other		__nv_reservedSMEM_offset_0_alias,@"STO_CUDA_RESERVED_SHARED STV_DEFAULT"
__nv_reservedSMEM_offset_0_alias:
	.zero		0


//--------------------- .nv.global                --------------------------
	.section	.nv.global,"aw",@nobits
.nv.global:
	.type		_ZN39_INTERNAL_29a5cba6_4_k_cu_dc7f0a85_34884cute1_E,@object
	.size		_ZN39_INTERNAL_29a5cba6_4_k_cu_dc7f0a85_34884cute1_E,(_ZN39_INTERNAL_29a5cba6_4_k_cu_dc7f0a85_34884cuda3std3__45__cpo6cbeginE - _ZN39_INTERNAL_29a5cba6_4_k_cu_dc7f0a85_34884cute1_E)
_ZN39_INTERNAL_29a5cba6_4_k_cu_dc7f0a85_34884cute1_E:
	.zero		1
	.type		_ZN39_INTERNAL_29a5cba6_4_k_cu_dc7f0a85_34884cuda3std3__45__cpo6cbeginE,@object
	.size		_ZN39_INTERNAL_29a5cba6_4_k_cu_dc7f0a85_34884cuda3std3__45__cpo6cbeginE,(_ZN39_INTERNAL_29a5cba6_4_k_cu_dc7f0a85_34884cuda3std3__48in_placeE - _ZN39_INTERNAL_29a5cba6_4_k_cu_dc7f0a85_34884cuda3std3__45__cpo6cbeginE)
_ZN39_INTERNAL_29a5cba6_4_k_cu_dc7f0a85_34884cuda3std3__45__cpo6cbeginE:
	.zero		1
	.type		_ZN39_INTERNAL_29a5cba6_4_k_cu_dc7f0a85_34884cuda3std3__48in_placeE,@object
	.size		_ZN39_INTERNAL_29a5cba6_4_k_cu_dc7f0a85_34884cuda3std3__48in_placeE,(_ZN39_INTERNAL_29a5cba6_4_k_cu_dc7f0a85_34884cuda3std6ranges3__45__cpo9iter_moveE - _ZN39_INTERNAL_29a5cba6_4_k_cu_dc7f0a85_34884cuda3std3__48in_placeE)
_ZN39_INTERNAL_29a5cba6_4_k_cu_dc7f0a85_34884cuda3std3__48in_placeE:
	.zero		1
	.type		_ZN39_INTERNAL_29a5cba6_4_k_cu_dc7f0a85_34884cuda3std6ranges3__45__cpo9iter_moveE,@object
	.size		_ZN39_INTERNAL_29a5cba6_4_k_cu_dc7f0a85_34884cuda3std6ranges3__45__cpo9iter_moveE,(_ZN39_INTERNAL_29a5cba6_4_k_cu_dc7f0a85_34884cuda3std3__45__cpo5beginE - _ZN39_INTERNAL_29a5cba6_4_k_cu_dc7f0a85_34884cuda3std6ranges3__45__cpo9iter_moveE)
_ZN39_INTERNAL_29a5cba6_4_k_cu_dc7f0a85_34884cuda3std6ranges3__45__cpo9iter_moveE:
	.zero		1
	.type		_ZN39_INTERNAL_29a5cba6_4_k_cu_dc7f0a85_34884cuda3std3__45__cpo5beginE,@object
	.size		_ZN39_INTERNAL_29a5cba6_4_k_cu_dc7f0a85_34884cuda3std3__45__cpo5beginE,(_ZN39_INTERNAL_29a5cba6_4_k_cu_dc7f0a85_34884cuda3std3__441_GLOBAL__N__29a5cba6_4_k_cu_dc7f0a85_34886ignoreE - _ZN39_INTERNAL_29a5cba6_4_k_cu_dc7f0a85_34884cuda3std3__45__cpo5beginE)
_ZN39_INTERNAL_29a5cba6_4_k_cu_dc7f0a85_34884cuda3std3__45__cpo5beginE:
	.zero		1
	.type		_ZN39_INTERNAL_29a5cba6_4_k_cu_dc7f0a85_34884cuda3std3__441_GLOBAL__N__29a5cba6_4_k_cu_dc7f0a85_34886ignoreE,@object
	.size		_ZN39_INTERNAL_29a5cba6_4_k_cu_dc7f0a85_34884cuda3std3__441_GLOBAL__N__29a5cba6_4_k_cu_dc7f0a85_34886ignoreE,(_ZN39_INTERNAL_29a5cba6_4_k_cu_dc7f0a85_34884cute7productE - _ZN39_INTERNAL_29a5cba6_4_k_cu_dc7f0a85_34884cuda3std3__441_GLOBAL__N__29a5cba6_4_k_cu_dc7f0a85_34886ignoreE)
_ZN39_INTERNAL_29a5cba6_4_k_cu_dc7f0a85_34884cuda3std3__441_GLOBAL__N__29a5cba6_4_k_cu_dc7f0a85_34886ignoreE:
	.zero		1
	.type		_ZN39_INTERNAL_29a5cba6_4_k_cu_dc7f0a85_34884cute7productE,@object
	.size		_ZN39_INTERNAL_29a5cba6_4_k_cu_dc7f0a85_34884cute7productE,(_ZN39_INTERNAL_29a5cba6_4_k_cu_dc7f0a85_34884cuda3std3__45__cpo3endE - _ZN39_INTERNAL_29a5cba6_4_k_cu_dc7f0a85_34884cute7productE)
_ZN39_INTERNAL_29a5cba6_4_k_cu_dc7f0a85_34884cute7productE:
	.zero		1
	.type		_ZN39_INTERNAL_29a5cba6_4_k_cu_dc7f0a85_34884cuda3std3__45__cpo3endE,@object
	.size		_ZN39_INTERNAL_29a5cba6_4_k_cu_dc7f0a85_34884cuda3std3__45__cpo3endE,(_ZN39_INTERNAL_29a5cba6_4_k_cu_dc7f0a85_34884cuda3std3__419piecewise_constructE - _ZN39_INTERNAL_29a5cba6_4_k_cu_dc7f0a85_34884cuda3std3__45__cpo3endE)
_ZN39_INTERNAL_29a5cba6_4_k_cu_dc7f0a85_34884cuda3std3__45__cpo3endE:
	.zero		1
	.type		_ZN39_INTERNAL_29a5cba6_4_k_cu_dc7f0a85_34884cuda3std3__419piecewise_constructE,@object
	.size		_ZN39_INTERNAL_29a5cba6_4_k_cu_dc7f0a85_34884cuda3std3__419piecewise_constructE,(_ZN39_INTERNAL_29a5cba6_4_k_cu_dc7f0a85_34884cuda3std3__45__cpo4cendE - _ZN39_INTERNAL_29a5cba6_4_k_cu_dc7f0a85_34884cuda3std3__419piecewise_constructE)
_ZN39_INTERNAL_29a5cba6_4_k_cu_dc7f0a85_34884cuda3std3__419piecewise_constructE:
	.zero		1
	.type		_ZN39_INTERNAL_29a5cba6_4_k_cu_dc7f0a85_34884cuda3std3__45__cpo4cendE,@object
	.size		_ZN39_INTERNAL_29a5cba6_4_k_cu_dc7f0a85_34884cuda3std3__45__cpo4cendE,(_ZN39_INTERNAL_29a5cba6_4_k_cu_dc7f0a85_34884cuda3std6ranges3__45__cpo4swapE - _ZN39_INTERNAL_29a5cba6_4_k_cu_dc7f0a85_34884cuda3std3__45__cpo4cendE)
_ZN39_INTERNAL_29a5cba6_4_k_cu_dc7f0a85_34884cuda3std3__45__cpo4cendE:
	.zero		1
	.type		_ZN39_INTERNAL_29a5cba6_4_k_cu_dc7f0a85_34884cuda3std6ranges3__45__cpo4swapE,@object
	.size		_ZN39_INTERNAL_29a5cba6_4_k_cu_dc7f0a85_34884cuda3std6ranges3__45__cpo4swapE,(.L_9 - _ZN39_INTERNAL_29a5cba6_4_k_cu_dc7f0a85_34884cuda3std6ranges3__45__cpo4swapE)
_ZN39_INTERNAL_29a5cba6_4_k_cu_dc7f0a85_34884cuda3std6ranges3__45__cpo4swapE:
	.zero		1
.L_9:


//--------------------- .nv.constant0._ZN7cutlass13device_kernelINS_4fmha6kernel28FmhaKernelTmaWarpSpecializedINS1_10collective30FmhaMainloopTmaWarpSpecializedINS_10bfloat16_tEffN4cute5tupleIJNS7_1CILi128EEENS9_ILi64EEESA_EEENS8_IJiNS9_ILi1EEENS8_IJiiEEEEEESF_SF_NS4_12CausalFusionEJEEENS4_15FmhaFwdEpilogueIS6_fNS8_IJSB_SA_SB_EEEEENS2_23IndividualTileSchedulerEJEEEEEvNT_6ParamsE --------------------------
	.section	.nv.constant0._ZN7cutlass13device_kernelINS_4fmha6kernel28FmhaKernelTmaWarpSpecializedINS1_10collective30FmhaMainloopTmaWarpSpecializedINS_10bfloat16_tEffN4cute5tupleIJNS7_1CILi128EEENS9_ILi64EEESA_EEENS8_IJiNS9_ILi1EEENS8_IJiiEEEEEESF_SF_NS4_12CausalFusionEJEEENS4_15FmhaFwdEpilogueIS6_fNS8_IJSB_SA_SB_EEEEENS2_23IndividualTileSchedulerEJEEEEEvNT_6ParamsE,"a",@progbits
	.sectionflags	@""
	.align	4
.nv.constant0._ZN7cutlass13device_kernelINS_4fmha6kernel28FmhaKernelTmaWarpSpecializedINS1_10collective30FmhaMainloopTmaWarpSpecializedINS_10bfloat16_tEffN4cute5tupleIJNS7_1CILi128EEENS9_ILi64EEESA_EEENS8_IJiNS9_ILi1EEENS8_IJiiEEEEEESF_SF_NS4_12CausalFusionEJEEENS4_15FmhaFwdEpilogueIS6_fNS8_IJSB_SA_SB_EEEEENS2_23IndividualTileSchedulerEJEEEEEvNT_6ParamsE:
	.zero		2688


//--------------------- SYMBOLS --------------------------

	.type		.nv.reservedSmem.offset0,@object
	.size		.nv.reservedSmem.offset0,0x4
	.type		__assertfail,@function
